//
// Generated by NVIDIA NVVM Compiler
//
// Compiler Build ID: CL-36424714
// Cuda compilation tools, release 13.0, V13.0.88
// Based on NVVM 20.0.0
//

.version 9.0
.target sm_100
.address_size 64

	// .globl	_Z4gemmPfS_S_iiii
.extern .shared .align 16 .b8 shared[];

.visible .entry _Z4gemmPfS_S_iiii(
	.param .u64 .ptr .align 1 _Z4gemmPfS_S_iiii_param_0,
	.param .u64 .ptr .align 1 _Z4gemmPfS_S_iiii_param_1,
	.param .u64 .ptr .align 1 _Z4gemmPfS_S_iiii_param_2,
	.param .u32 _Z4gemmPfS_S_iiii_param_3,
	.param .u32 _Z4gemmPfS_S_iiii_param_4,
	.param .u32 _Z4gemmPfS_S_iiii_param_5,
	.param .u32 _Z4gemmPfS_S_iiii_param_6
)
{
	.reg .pred 	%p<13>;
	.reg .b32 	%r<46>;
	.reg .b32 	%f<68>;
	.reg .b64 	%rd<40>;

	ld.param.u64 	%rd5, [_Z4gemmPfS_S_iiii_param_0];
	ld.param.u64 	%rd6, [_Z4gemmPfS_S_iiii_param_1];
	ld.param.u64 	%rd4, [_Z4gemmPfS_S_iiii_param_2];
	ld.param.u32 	%r22, [_Z4gemmPfS_S_iiii_param_3];
	ld.param.u32 	%r20, [_Z4gemmPfS_S_iiii_param_4];
	ld.param.u32 	%r23, [_Z4gemmPfS_S_iiii_param_6];
	cvta.to.global.u64 	%rd1, %rd6;
	cvta.to.global.u64 	%rd2, %rd5;
	mov.u32 	%r24, %ctaid.x;
	mov.u32 	%r25, %ntid.x;
	mov.u32 	%r26, %tid.x;
	mad.lo.s32 	%r1, %r24, %r25, %r26;
	mov.u32 	%r27, %ctaid.y;
	mov.u32 	%r28, %ntid.y;
	mov.u32 	%r29, %tid.y;
	mad.lo.s32 	%r30, %r27, %r28, %r29;
	setp.ge.s32 	%p1, %r1, %r22;
	setp.ge.s32 	%p2, %r30, %r23;
	or.pred  	%p3, %p1, %p2;
	@%p3 bra 	$L__BB0_14;
	setp.lt.s32 	%p4, %r20, 1;
	mov.f32 	%f67, 0f00000000;
	@%p4 bra 	$L__BB0_13;
	mul.lo.s32 	%r3, %r20, %r1;
	and.b32  	%r4, %r20, 7;
	setp.lt.u32 	%p5, %r20, 8;
	mov.f32 	%f67, 0f00000000;
	mov.b32 	%r44, 0;
	@%p5 bra 	$L__BB0_5;
	and.b32  	%r44, %r20, 2147483640;
	neg.s32 	%r42, %r44;
	shl.b32 	%r7, %r23, 3;
	add.s64 	%rd3, %rd2, 16;
	mov.f32 	%f67, 0f00000000;
	mul.wide.s32 	%rd11, %r23, 4;
	mov.u32 	%r40, %r3;
	mov.u32 	%r41, %r30;
$L__BB0_4:
	.pragma "nounroll";
	mul.wide.s32 	%rd7, %r40, 4;
	add.s64 	%rd8, %rd3, %rd7;
	ld.global.f32 	%f17, [%rd8+-16];
	mul.wide.s32 	%rd9, %r41, 4;
	add.s64 	%rd10, %rd1, %rd9;
	ld.global.f32 	%f18, [%rd10];
	fma.rn.f32 	%f19, %f17, %f18, %f67;
	ld.global.f32 	%f20, [%rd8+-12];
	add.s64 	%rd12, %rd10, %rd11;
	ld.global.f32 	%f21, [%rd12];
	fma.rn.f32 	%f22, %f20, %f21, %f19;
	ld.global.f32 	%f23, [%rd8+-8];
	add.s64 	%rd13, %rd12, %rd11;
	ld.global.f32 	%f24, [%rd13];
	fma.rn.f32 	%f25, %f23, %f24, %f22;
	ld.global.f32 	%f26, [%rd8+-4];
	add.s64 	%rd14, %rd13, %rd11;
	ld.global.f32 	%f27, [%rd14];
	fma.rn.f32 	%f28, %f26, %f27, %f25;
	ld.global.f32 	%f29, [%rd8];
	add.s64 	%rd15, %rd14, %rd11;
	ld.global.f32 	%f30, [%rd15];
	fma.rn.f32 	%f31, %f29, %f30, %f28;
	ld.global.f32 	%f32, [%rd8+4];
	add.s64 	%rd16, %rd15, %rd11;
	ld.global.f32 	%f33, [%rd16];
	fma.rn.f32 	%f34, %f32, %f33, %f31;
	ld.global.f32 	%f35, [%rd8+8];
	add.s64 	%rd17, %rd16, %rd11;
	ld.global.f32 	%f36, [%rd17];
	fma.rn.f32 	%f37, %f35, %f36, %f34;
	ld.global.f32 	%f38, [%rd8+12];
	add.s64 	%rd18, %rd17, %rd11;
	ld.global.f32 	%f39, [%rd18];
	fma.rn.f32 	%f67, %f38, %f39, %f37;
	add.s32 	%r42, %r42, 8;
	add.s32 	%r41, %r41, %r7;
	add.s32 	%r40, %r40, 8;
	setp.ne.s32 	%p6, %r42, 0;
	@%p6 bra 	$L__BB0_4;
$L__BB0_5:
	setp.eq.s32 	%p7, %r4, 0;
	@%p7 bra 	$L__BB0_13;
	and.b32  	%r15, %r20, 3;
	setp.lt.u32 	%p8, %r4, 4;
	@%p8 bra 	$L__BB0_8;
	add.s32 	%r32, %r44, %r3;
	mul.wide.s32 	%rd19, %r32, 4;
	add.s64 	%rd20, %rd2, %rd19;
	ld.global.f32 	%f41, [%rd20];
	mad.lo.s32 	%r33, %r44, %r23, %r30;
	mul.wide.s32 	%rd21, %r33, 4;
	add.s64 	%rd22, %rd1, %rd21;
	ld.global.f32 	%f42, [%rd22];
	fma.rn.f32 	%f43, %f41, %f42, %f67;
	ld.global.f32 	%f44, [%rd20+4];
	mul.wide.s32 	%rd23, %r23, 4;
	add.s64 	%rd24, %rd22, %rd23;
	ld.global.f32 	%f45, [%rd24];
	fma.rn.f32 	%f46, %f44, %f45, %f43;
	ld.global.f32 	%f47, [%rd20+8];
	add.s64 	%rd25, %rd24, %rd23;
	ld.global.f32 	%f48, [%rd25];
	fma.rn.f32 	%f49, %f47, %f48, %f46;
	ld.global.f32 	%f50, [%rd20+12];
	add.s64 	%rd26, %rd25, %rd23;
	ld.global.f32 	%f51, [%rd26];
	fma.rn.f32 	%f67, %f50, %f51, %f49;
	add.s32 	%r44, %r44, 4;
$L__BB0_8:
	setp.eq.s32 	%p9, %r15, 0;
	@%p9 bra 	$L__BB0_13;
	setp.eq.s32 	%p10, %r15, 1;
	@%p10 bra 	$L__BB0_11;
	add.s32 	%r34, %r44, %r3;
	mul.wide.s32 	%rd27, %r34, 4;
	add.s64 	%rd28, %rd2, %rd27;
	ld.global.f32 	%f53, [%rd28];
	mad.lo.s32 	%r35, %r44, %r23, %r30;
	mul.wide.s32 	%rd29, %r35, 4;
	add.s64 	%rd30, %rd1, %rd29;
	ld.global.f32 	%f54, [%rd30];
	fma.rn.f32 	%f55, %f53, %f54, %f67;
	ld.global.f32 	%f56, [%rd28+4];
	mul.wide.s32 	%rd31, %r23, 4;
	add.s64 	%rd32, %rd30, %rd31;
	ld.global.f32 	%f57, [%rd32];
	fma.rn.f32 	%f67, %f56, %f57, %f55;
	add.s32 	%r44, %r44, 2;
$L__BB0_11:
	and.b32  	%r36, %r20, 1;
	setp.eq.b32 	%p11, %r36, 1;
	not.pred 	%p12, %p11;
	@%p12 bra 	$L__BB0_13;
	add.s32 	%r37, %r44, %r3;
	mul.wide.s32 	%rd33, %r37, 4;
	add.s64 	%rd34, %rd2, %rd33;
	ld.global.f32 	%f58, [%rd34];
	mad.lo.s32 	%r38, %r44, %r23, %r30;
	mul.wide.s32 	%rd35, %r38, 4;
	add.s64 	%rd36, %rd1, %rd35;
	ld.global.f32 	%f59, [%rd36];
	fma.rn.f32 	%f67, %f58, %f59, %f67;
$L__BB0_13:
	mad.lo.s32 	%r39, %r23, %r1, %r30;
	cvta.to.global.u64 	%rd37, %rd4;
	mul.wide.s32 	%rd38, %r39, 4;
	add.s64 	%rd39, %rd37, %rd38;
	st.global.f32 	[%rd39], %f67;
$L__BB0_14:
	ret;

}
	// .globl	_Z10tiled_gemmPfS_S_iiiii
.visible .entry _Z10tiled_gemmPfS_S_iiiii(
	.param .u64 .ptr .align 1 _Z10tiled_gemmPfS_S_iiiii_param_0,
	.param .u64 .ptr .align 1 _Z10tiled_gemmPfS_S_iiiii_param_1,
	.param .u64 .ptr .align 1 _Z10tiled_gemmPfS_S_iiiii_param_2,
	.param .u32 _Z10tiled_gemmPfS_S_iiiii_param_3,
	.param .u32 _Z10tiled_gemmPfS_S_iiiii_param_4,
	.param .u32 _Z10tiled_gemmPfS_S_iiiii_param_5,
	.param .u32 _Z10tiled_gemmPfS_S_iiiii_param_6,
	.param .u32 _Z10tiled_gemmPfS_S_iiiii_param_7
)
{
	.reg .pred 	%p<20>;
	.reg .b32 	%r<105>;
	.reg .b32 	%f<79>;
	.reg .b64 	%rd<16>;

	ld.param.u32 	%r34, [_Z10tiled_gemmPfS_S_iiiii_param_3];
	ld.param.u32 	%r35, [_Z10tiled_gemmPfS_S_iiiii_param_4];
	ld.param.u32 	%r37, [_Z10tiled_gemmPfS_S_iiiii_param_6];
	ld.param.u32 	%r38, [_Z10tiled_gemmPfS_S_iiiii_param_7];
	mov.u32 	%r39, %ctaid.x;
	mov.u32 	%r40, %ctaid.y;
	mov.u32 	%r1, %tid.x;
	mov.u32 	%r2, %tid.y;
	mad.lo.s32 	%r3, %r38, %r39, %r1;
	mad.lo.s32 	%r4, %r38, %r40, %r2;
	add.s32 	%r41, %r35, %r38;
	add.s32 	%r42, %r41, -1;
	div.s32 	%r5, %r42, %r38;
	setp.lt.s32 	%p1, %r5, 1;
	mov.f32 	%f77, 0f00000000;
	@%p1 bra 	$L__BB1_19;
	ld.param.u64 	%rd14, [_Z10tiled_gemmPfS_S_iiiii_param_1];
	mul.lo.s32 	%r44, %r38, %r38;
	shl.b32 	%r45, %r44, 2;
	mov.u32 	%r46, shared;
	add.s32 	%r6, %r46, %r45;
	mul.lo.s32 	%r7, %r38, %r1;
	mul.lo.s32 	%r8, %r3, %r35;
	and.b32  	%r9, %r38, 7;
	and.b32  	%r10, %r38, 3;
	and.b32  	%r11, %r38, 2147483640;
	and.b32  	%r12, %r38, 1;
	neg.s32 	%r13, %r11;
	shl.b32 	%r47, %r2, 2;
	add.s32 	%r48, %r45, %r47;
	add.s32 	%r14, %r46, %r48;
	shl.b32 	%r15, %r38, 5;
	shl.b32 	%r16, %r38, 2;
	cvta.to.global.u64 	%rd1, %rd14;
	mov.f32 	%f77, 0f00000000;
	mov.b32 	%r98, 0;
$L__BB1_2:
	setp.ge.s32 	%p2, %r3, %r34;
	mul.lo.s32 	%r18, %r98, %r38;
	add.s32 	%r49, %r18, %r2;
	setp.ge.s32 	%p3, %r49, %r35;
	mov.f32 	%f68, 0f00000000;
	or.pred  	%p4, %p2, %p3;
	@%p4 bra 	$L__BB1_4;
	ld.param.u64 	%rd13, [_Z10tiled_gemmPfS_S_iiiii_param_0];
	add.s32 	%r50, %r49, %r8;
	cvta.to.global.u64 	%rd5, %rd13;
	mul.wide.s32 	%rd6, %r50, 4;
	add.s64 	%rd7, %rd5, %rd6;
	ld.global.f32 	%f68, [%rd7];
$L__BB1_4:
	ld.param.u32 	%r97, [_Z10tiled_gemmPfS_S_iiiii_param_5];
	setp.ge.s32 	%p5, %r4, %r37;
	add.s32 	%r51, %r7, %r2;
	shl.b32 	%r52, %r51, 2;
	add.s32 	%r54, %r46, %r52;
	st.shared.f32 	[%r54], %f68;
	add.s32 	%r20, %r18, %r1;
	setp.ge.s32 	%p6, %r20, %r97;
	mov.f32 	%f69, 0f00000000;
	or.pred  	%p7, %p6, %p5;
	@%p7 bra 	$L__BB1_6;
	mad.lo.s32 	%r55, %r20, %r37, %r4;
	mul.wide.s32 	%rd8, %r55, 4;
	add.s64 	%rd9, %rd1, %rd8;
	ld.global.f32 	%f69, [%rd9];
$L__BB1_6:
	setp.lt.s32 	%p8, %r38, 1;
	add.s32 	%r58, %r6, %r52;
	st.shared.f32 	[%r58], %f69;
	bar.sync 	0;
	@%p8 bra 	$L__BB1_18;
	setp.lt.u32 	%p9, %r38, 8;
	mov.b32 	%r103, 0;
	@%p9 bra 	$L__BB1_10;
	shl.b32 	%r60, %r7, 2;
	add.s32 	%r62, %r60, %r46;
	add.s32 	%r99, %r62, 16;
	mov.u32 	%r100, %r14;
	mov.u32 	%r101, %r13;
$L__BB1_9:
	.pragma "nounroll";
	ld.shared.f32 	%f24, [%r99+-16];
	ld.shared.f32 	%f25, [%r100];
	fma.rn.f32 	%f26, %f24, %f25, %f77;
	ld.shared.f32 	%f27, [%r99+-12];
	add.s32 	%r63, %r100, %r16;
	ld.shared.f32 	%f28, [%r63];
	fma.rn.f32 	%f29, %f27, %f28, %f26;
	ld.shared.f32 	%f30, [%r99+-8];
	add.s32 	%r64, %r63, %r16;
	ld.shared.f32 	%f31, [%r64];
	fma.rn.f32 	%f32, %f30, %f31, %f29;
	ld.shared.f32 	%f33, [%r99+-4];
	add.s32 	%r65, %r64, %r16;
	ld.shared.f32 	%f34, [%r65];
	fma.rn.f32 	%f35, %f33, %f34, %f32;
	ld.shared.f32 	%f36, [%r99];
	add.s32 	%r66, %r65, %r16;
	ld.shared.f32 	%f37, [%r66];
	fma.rn.f32 	%f38, %f36, %f37, %f35;
	ld.shared.f32 	%f39, [%r99+4];
	add.s32 	%r67, %r66, %r16;
	ld.shared.f32 	%f40, [%r67];
	fma.rn.f32 	%f41, %f39, %f40, %f38;
	ld.shared.f32 	%f42, [%r99+8];
	add.s32 	%r68, %r67, %r16;
	ld.shared.f32 	%f43, [%r68];
	fma.rn.f32 	%f44, %f42, %f43, %f41;
	ld.shared.f32 	%f45, [%r99+12];
	add.s32 	%r69, %r68, %r16;
	ld.shared.f32 	%f46, [%r69];
	fma.rn.f32 	%f77, %f45, %f46, %f44;
	add.s32 	%r101, %r101, 8;
	add.s32 	%r100, %r100, %r15;
	add.s32 	%r99, %r99, 32;
	setp.ne.s32 	%p10, %r101, 0;
	mov.u32 	%r103, %r11;
	@%p10 bra 	$L__BB1_9;
$L__BB1_10:
	setp.eq.s32 	%p11, %r9, 0;
	@%p11 bra 	$L__BB1_18;
	add.s32 	%r70, %r9, -1;
	setp.lt.u32 	%p12, %r70, 3;
	@%p12 bra 	$L__BB1_13;
	add.s32 	%r71, %r103, %r7;
	shl.b32 	%r72, %r71, 2;
	add.s32 	%r74, %r46, %r72;
	ld.shared.f32 	%f48, [%r74];
	mad.lo.s32 	%r75, %r103, %r38, %r2;
	shl.b32 	%r76, %r75, 2;
	add.s32 	%r77, %r6, %r76;
	ld.shared.f32 	%f49, [%r77];
	fma.rn.f32 	%f50, %f48, %f49, %f77;
	ld.shared.f32 	%f51, [%r74+4];
	add.s32 	%r78, %r77, %r16;
	ld.shared.f32 	%f52, [%r78];
	fma.rn.f32 	%f53, %f51, %f52, %f50;
	ld.shared.f32 	%f54, [%r74+8];
	add.s32 	%r79, %r78, %r16;
	ld.shared.f32 	%f55, [%r79];
	fma.rn.f32 	%f56, %f54, %f55, %f53;
	ld.shared.f32 	%f57, [%r74+12];
	add.s32 	%r80, %r79, %r16;
	ld.shared.f32 	%f58, [%r80];
	fma.rn.f32 	%f77, %f57, %f58, %f56;
	add.s32 	%r103, %r103, 4;
$L__BB1_13:
	setp.eq.s32 	%p13, %r10, 0;
	@%p13 bra 	$L__BB1_18;
	setp.eq.s32 	%p14, %r10, 1;
	@%p14 bra 	$L__BB1_16;
	add.s32 	%r81, %r103, %r7;
	shl.b32 	%r82, %r81, 2;
	add.s32 	%r84, %r46, %r82;
	ld.shared.f32 	%f60, [%r84];
	mad.lo.s32 	%r85, %r103, %r38, %r2;
	shl.b32 	%r86, %r85, 2;
	add.s32 	%r87, %r6, %r86;
	ld.shared.f32 	%f61, [%r87];
	fma.rn.f32 	%f62, %f60, %f61, %f77;
	ld.shared.f32 	%f63, [%r84+4];
	add.s32 	%r88, %r87, %r16;
	ld.shared.f32 	%f64, [%r88];
	fma.rn.f32 	%f77, %f63, %f64, %f62;
	add.s32 	%r103, %r103, 2;
$L__BB1_16:
	setp.eq.s32 	%p15, %r12, 0;
	@%p15 bra 	$L__BB1_18;
	add.s32 	%r89, %r103, %r7;
	shl.b32 	%r90, %r89, 2;
	add.s32 	%r92, %r46, %r90;
	ld.shared.f32 	%f65, [%r92];
	mad.lo.s32 	%r93, %r103, %r38, %r2;
	shl.b32 	%r94, %r93, 2;
	add.s32 	%r95, %r6, %r94;
	ld.shared.f32 	%f66, [%r95];
	fma.rn.f32 	%f77, %f65, %f66, %f77;
$L__BB1_18:
	bar.sync 	0;
	add.s32 	%r98, %r98, 1;
	setp.ne.s32 	%p16, %r98, %r5;
	@%p16 bra 	$L__BB1_2;
$L__BB1_19:
	setp.ge.s32 	%p17, %r3, %r34;
	setp.ge.s32 	%p18, %r4, %r37;
	or.pred  	%p19, %p17, %p18;
	@%p19 bra 	$L__BB1_21;
	ld.param.u64 	%rd15, [_Z10tiled_gemmPfS_S_iiiii_param_2];
	mad.lo.s32 	%r96, %r3, %r37, %r4;
	cvta.to.global.u64 	%rd10, %rd15;
	mul.wide.s32 	%rd11, %r96, 4;
	add.s64 	%rd12, %rd10, %rd11;
	st.global.f32 	[%rd12], %f77;
$L__BB1_21:
	ret;

}
	// .globl	_Z17convertFP32ToFP16PfP6__halfi
.visible .entry _Z17convertFP32ToFP16PfP6__halfi(
	.param .u64 .ptr .align 1 _Z17convertFP32ToFP16PfP6__halfi_param_0,
	.param .u64 .ptr .align 1 _Z17convertFP32ToFP16PfP6__halfi_param_1,
	.param .u32 _Z17convertFP32ToFP16PfP6__halfi_param_2
)
{
	.reg .pred 	%p<2>;
	.reg .b16 	%rs<2>;
	.reg .b32 	%r<6>;
	.reg .b32 	%f<2>;
	.reg .b64 	%rd<9>;

	ld.param.u64 	%rd1, [_Z17convertFP32ToFP16PfP6__halfi_param_0];
	ld.param.u64 	%rd2, [_Z17convertFP32ToFP16PfP6__halfi_param_1];
	ld.param.u32 	%r2, [_Z17convertFP32ToFP16PfP6__halfi_param_2];
	mov.u32 	%r3, %ctaid.x;
	mov.u32 	%r4, %ntid.x;
	mov.u32 	%r5, %tid.x;
	mad.lo.s32 	%r1, %r3, %r4, %r5;
	setp.ge.s32 	%p1, %r1, %r2;
	@%p1 bra 	$L__BB2_2;
	cvta.to.global.u64 	%rd3, %rd1;
	cvta.to.global.u64 	%rd4, %rd2;
	mul.wide.s32 	%rd5, %r1, 4;
	add.s64 	%rd6, %rd3, %rd5;
	ld.global.f32 	%f1, [%rd6];
	// begin inline asm
	{  cvt.rn.f16.f32 %rs1, %f1;}

	// end inline asm
	mul.wide.s32 	%rd7, %r1, 2;
	add.s64 	%rd8, %rd4, %rd7;
	st.global.u16 	[%rd8], %rs1;
$L__BB2_2:
	ret;

}
	// .globl	_Z9wmma_gemmP6__halfS0_Pfiii
.visible .entry _Z9wmma_gemmP6__halfS0_Pfiii(
	.param .u64 .ptr .align 1 _Z9wmma_gemmP6__halfS0_Pfiii_param_0,
	.param .u64 .ptr .align 1 _Z9wmma_gemmP6__halfS0_Pfiii_param_1,
	.param .u64 .ptr .align 1 _Z9wmma_gemmP6__halfS0_Pfiii_param_2,
	.param .u32 _Z9wmma_gemmP6__halfS0_Pfiii_param_3,
	.param .u32 _Z9wmma_gemmP6__halfS0_Pfiii_param_4,
	.param .u32 _Z9wmma_gemmP6__halfS0_Pfiii_param_5
)
{
	.reg .pred 	%p<9>;
	.reg .b32 	%r<158>;
	.reg .b32 	%f<125>;
	.reg .b64 	%rd<50>;

	ld.param.u64 	%rd7, [_Z9wmma_gemmP6__halfS0_Pfiii_param_0];
	ld.param.u32 	%r37, [_Z9wmma_gemmP6__halfS0_Pfiii_param_3];
	ld.param.u32 	%r35, [_Z9wmma_gemmP6__halfS0_Pfiii_param_4];
	ld.param.u32 	%r36, [_Z9wmma_gemmP6__halfS0_Pfiii_param_5];
	cvta.to.global.u64 	%rd1, %rd7;
	mov.u32 	%r38, %ctaid.x;
	mov.u32 	%r39, %ntid.x;
	mov.u32 	%r40, %tid.x;
	mad.lo.s32 	%r41, %r38, %r39, %r40;
	shr.u32 	%r1, %r41, 5;
	mov.u32 	%r42, %ctaid.y;
	mov.u32 	%r43, %ntid.y;
	mov.u32 	%r44, %tid.y;
	mad.lo.s32 	%r2, %r42, %r43, %r44;
	shr.s32 	%r45, %r37, 31;
	shr.u32 	%r46, %r45, 28;
	add.s32 	%r47, %r37, %r46;
	shr.s32 	%r48, %r47, 4;
	setp.ge.s32 	%p1, %r1, %r48;
	shr.s32 	%r49, %r35, 31;
	shr.u32 	%r50, %r49, 28;
	add.s32 	%r51, %r35, %r50;
	shr.s32 	%r52, %r51, 4;
	setp.ge.s32 	%p2, %r2, %r52;
	or.pred  	%p3, %p1, %p2;
	@%p3 bra 	$L__BB3_9;
	setp.gt.s32 	%p4, %r36, 0;
	mov.f32 	%f117, 0f00000000;
	mov.f32 	%f118, %f117;
	mov.f32 	%f119, %f117;
	mov.f32 	%f120, %f117;
	mov.f32 	%f121, %f117;
	mov.f32 	%f122, %f117;
	mov.f32 	%f123, %f117;
	mov.f32 	%f124, %f117;
	@%p4 bra 	$L__BB3_2;
	bra.uni 	$L__BB3_8;
$L__BB3_2:
	mul.lo.s32 	%r54, %r1, %r36;
	shl.b32 	%r152, %r54, 4;
	add.s32 	%r55, %r36, -1;
	shr.u32 	%r56, %r55, 4;
	add.s32 	%r4, %r56, 1;
	and.b32  	%r5, %r4, 3;
	setp.lt.u32 	%p5, %r36, 49;
	mov.b32 	%r154, 0;
	mov.f32 	%f117, 0f00000000;
	mov.f32 	%f118, %f117;
	mov.f32 	%f119, %f117;
	mov.f32 	%f120, %f117;
	mov.f32 	%f121, %f117;
	mov.f32 	%f122, %f117;
	mov.f32 	%f123, %f117;
	mov.f32 	%f124, %f117;
	@%p5 bra 	$L__BB3_5;
	mul.wide.u32 	%rd8, %r152, 2;
	add.s64 	%rd9, %rd8, %rd1;
	add.s64 	%rd49, %rd9, 64;
	mul.lo.s32 	%r151, %r35, 48;
	shl.b32 	%r150, %r35, 5;
	shl.b32 	%r149, %r35, 4;
	and.b32  	%r58, %r4, 536870908;
	neg.s32 	%r147, %r58;
	mov.f32 	%f117, 0f00000000;
	mov.b32 	%r148, 0;
	mov.u32 	%r154, %r148;
$L__BB3_4:
	ld.param.u64 	%rd46, [_Z9wmma_gemmP6__halfS0_Pfiii_param_1];
	mul.wide.u32 	%rd10, %r152, 2;
	add.s64 	%rd11, %rd1, %rd10;
	wmma.load.a.sync.aligned.row.m16n16k16.global.f16 	{%r59, %r60, %r61, %r62, %r63, %r64, %r65, %r66}, [%rd11], %r36;
	cvt.s64.s32 	%rd12, %r148;
	shl.b32 	%r67, %r2, 4;
	cvt.u64.u32 	%rd13, %r67;
	add.s64 	%rd14, %rd12, %rd13;
	cvta.to.global.u64 	%rd15, %rd46;
	shl.b64 	%rd16, %rd14, 1;
	add.s64 	%rd17, %rd15, %rd16;
	wmma.load.b.sync.aligned.row.m16n16k16.global.f16 	{%r68, %r69, %r70, %r71, %r72, %r73, %r74, %r75}, [%rd17], %r35;
	wmma.mma.sync.aligned.row.row.m16n16k16.f32.f32 {%f61, %f62, %f63, %f64, %f65, %f66, %f67, %f68}, {%r59, %r60, %r61, %r62, %r63, %r64, %r65, %r66}, {%r68, %r69, %r70, %r71, %r72, %r73, %r74, %r75}, {%f124, %f123, %f122, %f121, %f120, %f119, %f118, %f117};
	add.s64 	%rd18, %rd49, -32;
	wmma.load.a.sync.aligned.row.m16n16k16.global.f16 	{%r76, %r77, %r78, %r79, %r80, %r81, %r82, %r83}, [%rd18], %r36;
	cvt.s64.s32 	%rd19, %r149;
	add.s64 	%rd20, %rd19, %rd13;
	shl.b64 	%rd21, %rd20, 1;
	add.s64 	%rd22, %rd15, %rd21;
	wmma.load.b.sync.aligned.row.m16n16k16.global.f16 	{%r84, %r85, %r86, %r87, %r88, %r89, %r90, %r91}, [%rd22], %r35;
	wmma.mma.sync.aligned.row.row.m16n16k16.f32.f32 {%f69, %f70, %f71, %f72, %f73, %f74, %f75, %f76}, {%r76, %r77, %r78, %r79, %r80, %r81, %r82, %r83}, {%r84, %r85, %r86, %r87, %r88, %r89, %r90, %r91}, {%f61, %f62, %f63, %f64, %f65, %f66, %f67, %f68};
	wmma.load.a.sync.aligned.row.m16n16k16.global.f16 	{%r92, %r93, %r94, %r95, %r96, %r97, %r98, %r99}, [%rd49], %r36;
	cvt.s64.s32 	%rd23, %r150;
	add.s64 	%rd24, %rd23, %rd13;
	shl.b64 	%rd25, %rd24, 1;
	add.s64 	%rd26, %rd15, %rd25;
	wmma.load.b.sync.aligned.row.m16n16k16.global.f16 	{%r100, %r101, %r102, %r103, %r104, %r105, %r106, %r107}, [%rd26], %r35;
	wmma.mma.sync.aligned.row.row.m16n16k16.f32.f32 {%f77, %f78, %f79, %f80, %f81, %f82, %f83, %f84}, {%r92, %r93, %r94, %r95, %r96, %r97, %r98, %r99}, {%r100, %r101, %r102, %r103, %r104, %r105, %r106, %r107}, {%f69, %f70, %f71, %f72, %f73, %f74, %f75, %f76};
	add.s64 	%rd27, %rd49, 32;
	wmma.load.a.sync.aligned.row.m16n16k16.global.f16 	{%r108, %r109, %r110, %r111, %r112, %r113, %r114, %r115}, [%rd27], %r36;
	cvt.s64.s32 	%rd28, %r151;
	add.s64 	%rd29, %rd28, %rd13;
	shl.b64 	%rd30, %rd29, 1;
	add.s64 	%rd31, %rd15, %rd30;
	wmma.load.b.sync.aligned.row.m16n16k16.global.f16 	{%r116, %r117, %r118, %r119, %r120, %r121, %r122, %r123}, [%rd31], %r35;
	wmma.mma.sync.aligned.row.row.m16n16k16.f32.f32 {%f124, %f123, %f122, %f121, %f120, %f119, %f118, %f117}, {%r108, %r109, %r110, %r111, %r112, %r113, %r114, %r115}, {%r116, %r117, %r118, %r119, %r120, %r121, %r122, %r123}, {%f77, %f78, %f79, %f80, %f81, %f82, %f83, %f84};
	add.s32 	%r154, %r154, 64;
	add.s64 	%rd49, %rd49, 128;
	add.s32 	%r152, %r152, 64;
	shl.b32 	%r124, %r35, 6;
	add.s32 	%r151, %r151, %r124;
	add.s32 	%r150, %r150, %r124;
	add.s32 	%r149, %r149, %r124;
	add.s32 	%r148, %r148, %r124;
	add.s32 	%r147, %r147, 4;
	setp.ne.s32 	%p6, %r147, 0;
	@%p6 bra 	$L__BB3_4;
$L__BB3_5:
	setp.eq.s32 	%p7, %r5, 0;
	@%p7 bra 	$L__BB3_8;
	mul.lo.s32 	%r157, %r154, %r35;
	shl.b32 	%r26, %r35, 4;
	mul.lo.s32 	%r125, %r1, %r36;
	shl.b32 	%r126, %r125, 4;
	add.s32 	%r156, %r154, %r126;
	neg.s32 	%r155, %r5;
$L__BB3_7:
	.pragma "nounroll";
	ld.param.u64 	%rd47, [_Z9wmma_gemmP6__halfS0_Pfiii_param_1];
	mul.wide.u32 	%rd32, %r156, 2;
	add.s64 	%rd33, %rd1, %rd32;
	wmma.load.a.sync.aligned.row.m16n16k16.global.f16 	{%r127, %r128, %r129, %r130, %r131, %r132, %r133, %r134}, [%rd33], %r36;
	cvt.s64.s32 	%rd34, %r157;
	shl.b32 	%r135, %r2, 4;
	cvt.u64.u32 	%rd35, %r135;
	add.s64 	%rd36, %rd34, %rd35;
	cvta.to.global.u64 	%rd37, %rd47;
	shl.b64 	%rd38, %rd36, 1;
	add.s64 	%rd39, %rd37, %rd38;
	wmma.load.b.sync.aligned.row.m16n16k16.global.f16 	{%r136, %r137, %r138, %r139, %r140, %r141, %r142, %r143}, [%rd39], %r35;
	wmma.mma.sync.aligned.row.row.m16n16k16.f32.f32 {%f124, %f123, %f122, %f121, %f120, %f119, %f118, %f117}, {%r127, %r128, %r129, %r130, %r131, %r132, %r133, %r134}, {%r136, %r137, %r138, %r139, %r140, %r141, %r142, %r143}, {%f124, %f123, %f122, %f121, %f120, %f119, %f118, %f117};
	add.s32 	%r157, %r157, %r26;
	add.s32 	%r156, %r156, 16;
	add.s32 	%r155, %r155, 1;
	setp.ne.s32 	%p8, %r155, 0;
	@%p8 bra 	$L__BB3_7;
$L__BB3_8:
	ld.param.u64 	%rd48, [_Z9wmma_gemmP6__halfS0_Pfiii_param_2];
	shl.b32 	%r144, %r2, 4;
	mul.lo.s32 	%r145, %r1, %r35;
	shl.b32 	%r146, %r145, 4;
	cvt.s64.s32 	%rd40, %r146;
	cvt.u64.u32 	%rd41, %r144;
	add.s64 	%rd42, %rd40, %rd41;
	cvta.to.global.u64 	%rd43, %rd48;
	shl.b64 	%rd44, %rd42, 2;
	add.s64 	%rd45, %rd43, %rd44;
	wmma.store.d.sync.aligned.row.m16n16k16.global.f32 	[%rd45], {%f124, %f123, %f122, %f121, %f120, %f119, %f118, %f117}, %r35;
$L__BB3_9:
	ret;

}


// ===== COMPILED SASS (sm_100) =====

	.target	sm_100

	.elftype	@"ET_EXEC"


//--------------------- .note.nv.tkinfo           --------------------------
	.section	.note.nv.tkinfo,"",@"SHT_NOTE"
	.sectionflags	@"SHF_NOTE_NV_TKINFO"
	.tkinfo
        /*0018*/ 	.word	0x00000002
        /*0030*/ 	.string	""
        /*0030*/ 	.string	"ptxas"
        /*0030*/ 	.string	"Cuda compilation tools, release 13.0, V13.0.88"
        /*0030*/ 	.string	"Build cuda_13.0.r13.0/compiler.36424714_0"
        /*0030*/ 	.string	"-arch sm_100 -m 64 "



//--------------------- .note.nv.cuinfo           --------------------------
	.section	.note.nv.cuinfo,"",@"SHT_NOTE"
	.sectionflags	@"SHF_NOTE_NV_CUINFO"
        /*0018*/ 	.short	0x0002
        /*001a*/ 	.short	0x0064
        /*001c*/ 	.short	0x0082
	.zero		2


//--------------------- .nv.info                  --------------------------
	.section	.nv.info,"",@"SHT_CUDA_INFO"
	.align	4


	//----- nvinfo : EIATTR_REGCOUNT
	.align		4
        /*0000*/ 	.byte	0x04, 0x2f
        /*0002*/ 	.short	(.L_1 - .L_0)
	.align		4
.L_0:
        /*0004*/ 	.word	index@(_Z4gemmPfS_S_iiii)
        /*0008*/ 	.word	0x00000020


	//----- nvinfo : EIATTR_FRAME_SIZE
	.align		4
.L_1:
        /*000c*/ 	.byte	0x04, 0x11
        /*000e*/ 	.short	(.L_3 - .L_2)
	.align		4
.L_2:
        /*0010*/ 	.word	index@(_Z4gemmPfS_S_iiii)
        /*0014*/ 	.word	0x00000000


	//----- nvinfo : EIATTR_REGCOUNT
	.align		4
.L_3:
        /*0018*/ 	.byte	0x04, 0x2f
        /*001a*/ 	.short	(.L_5 - .L_4)
	.align		4
.L_4:
        /*001c*/ 	.word	index@(_Z10tiled_gemmPfS_S_iiiii)
        /*0020*/ 	.word	0x00000020


	//----- nvinfo : EIATTR_FRAME_SIZE
	.align		4
.L_5:
        /*0024*/ 	.byte	0x04, 0x11
        /*0026*/ 	.short	(.L_7 - .L_6)
	.align		4
.L_6:
        /*0028*/ 	.word	index@(_Z10tiled_gemmPfS_S_iiiii)
        /*002c*/ 	.word	0x00000000


	//----- nvinfo : EIATTR_REGCOUNT
	.align		4
.L_7:
        /*0030*/ 	.byte	0x04, 0x2f
        /*0032*/ 	.short	(.L_9 - .L_8)
	.align		4
.L_8:
        /*0034*/ 	.word	index@(_Z17convertFP32ToFP16PfP6__halfi)
        /*0038*/ 	.word	0x0000000a


	//----- nvinfo : EIATTR_FRAME_SIZE
	.align		4
.L_9:
        /*003c*/ 	.byte	0x04, 0x11
        /*003e*/ 	.short	(.L_11 - .L_10)
	.align		4
.L_10:
        /*0040*/ 	.word	index@(_Z17convertFP32ToFP16PfP6__halfi)
        /*0044*/ 	.word	0x00000000


	//----- nvinfo : EIATTR_REGCOUNT
	.align		4
.L_11:
        /*0048*/ 	.byte	0x04, 0x2f
        /*004a*/ 	.short	(.L_13 - .L_12)
	.align		4
.L_12:
        /*004c*/ 	.word	index@(_Z9wmma_gemmP6__halfS0_Pfiii)
        /*0050*/ 	.word	0x00000028


	//----- nvinfo : EIATTR_FRAME_SIZE
	.align		4
.L_13:
        /*0054*/ 	.byte	0x04, 0x11
        /*0056*/ 	.short	(.L_15 - .L_14)
	.align		4
.L_14:
        /*0058*/ 	.word	index@(_Z9wmma_gemmP6__halfS0_Pfiii)
        /*005c*/ 	.word	0x00000000


	//----- nvinfo : EIATTR_MIN_STACK_SIZE
	.align		4
.L_15:
        /*0060*/ 	.byte	0x04, 0x12
        /*0062*/ 	.short	(.L_17 - .L_16)
	.align		4
.L_16:
        /*0064*/ 	.word	index@(_Z9wmma_gemmP6__halfS0_Pfiii)
        /*0068*/ 	.word	0x00000000


	//----- nvinfo : EIATTR_MIN_STACK_SIZE
	.align		4
.L_17:
        /*006c*/ 	.byte	0x04, 0x12
        /*006e*/ 	.short	(.L_19 - .L_18)
	.align		4
.L_18:
        /*0070*/ 	.word	index@(_Z17convertFP32ToFP16PfP6__halfi)
        /*0074*/ 	.word	0x00000000


	//----- nvinfo : EIATTR_MIN_STACK_SIZE
	.align		4
.L_19:
        /*0078*/ 	.byte	0x04, 0x12
        /*007a*/ 	.short	(.L_21 - .L_20)
	.align		4
.L_20:
        /*007c*/ 	.word	index@(_Z10tiled_gemmPfS_S_iiiii)
        /*0080*/ 	.word	0x00000000


	//----- nvinfo : EIATTR_MIN_STACK_SIZE
	.align		4
.L_21:
        /*0084*/ 	.byte	0x04, 0x12
        /*0086*/ 	.short	(.L_23 - .L_22)
	.align		4
.L_22:
        /*0088*/ 	.word	index@(_Z4gemmPfS_S_iiii)
        /*008c*/ 	.word	0x00000000
.L_23:


//--------------------- .nv.compat                --------------------------
	.section	.nv.compat,"",@"SHT_CUDA_COMPAT_INFO"
	.align	4
        /*0000*/ 	.byte	0x02, 0x09, 0x00, 0x00, 0x02, 0x02, 0x01, 0x00, 0x02, 0x05, 0x05, 0x00, 0x03, 0x07, 0x01, 0x01
        /*0010*/ 	.byte	0x02, 0x03, 0x00, 0x00, 0x02, 0x06, 0x01, 0x00, 0x04, 0x0b, 0x08, 0x00, 0x09, 0x00, 0x00, 0x00
        /*0020*/ 	.byte	0x00, 0x00, 0x00, 0x00


//--------------------- .nv.info._Z9wmma_gemmP6__halfS0_Pfiii --------------------------
	.section	.nv.info._Z9wmma_gemmP6__halfS0_Pfiii,"",@"SHT_CUDA_INFO"
	.sectionflags	@""
	.align	4


	//----- nvinfo : EIATTR_CUDA_API_VERSION
	.align		4
        /*0000*/ 	.byte	0x04, 0x37
        /*0002*/ 	.short	(.L_25 - .L_24)
.L_24:
        /*0004*/ 	.word	0x00000082


	//----- nvinfo : EIATTR_KPARAM_INFO
	.align		4
.L_25:
        /*0008*/ 	.byte	0x04, 0x17
        /*000a*/ 	.short	(.L_27 - .L_26)
.L_26:
        /*000c*/ 	.word	0x00000000
        /*0010*/ 	.short	0x0005
        /*0012*/ 	.short	0x0020
        /*0014*/ 	.byte	0x00, 0xf0, 0x11, 0x00


	//----- nvinfo : EIATTR_KPARAM_INFO
	.align		4
.L_27:
        /*0018*/ 	.byte	0x04, 0x17
        /*001a*/ 	.short	(.L_29 - .L_28)
.L_28:
        /*001c*/ 	.word	0x00000000
        /*0020*/ 	.short	0x0004
        /*0022*/ 	.short	0x001c
        /*0024*/ 	.byte	0x00, 0xf0, 0x11, 0x00


	//----- nvinfo : EIATTR_KPARAM_INFO
	.align		4
.L_29:
        /*0028*/ 	.byte	0x04, 0x17
        /*002a*/ 	.short	(.L_31 - .L_30)
.L_30:
        /*002c*/ 	.word	0x00000000
        /*0030*/ 	.short	0x0003
        /*0032*/ 	.short	0x0018
        /*0034*/ 	.byte	0x00, 0xf0, 0x11, 0x00


	//----- nvinfo : EIATTR_KPARAM_INFO
	.align		4
.L_31:
        /*0038*/ 	.byte	0x04, 0x17
        /*003a*/ 	.short	(.L_33 - .L_32)
.L_32:
        /*003c*/ 	.word	0x00000000
        /*0040*/ 	.short	0x0002
        /*0042*/ 	.short	0x0010
        /*0044*/ 	.byte	0x00, 0xf5, 0x21, 0x00


	//----- nvinfo : EIATTR_KPARAM_INFO
	.align		4
.L_33:
        /*0048*/ 	.byte	0x04, 0x17
        /*004a*/ 	.short	(.L_35 - .L_34)
.L_34:
        /*004c*/ 	.word	0x00000000
        /*0050*/ 	.short	0x0001
        /*0052*/ 	.short	0x0008
        /*0054*/ 	.byte	0x00, 0xf5, 0x21, 0x00


	//----- nvinfo : EIATTR_KPARAM_INFO
	.align		4
.L_35:
        /*0058*/ 	.byte	0x04, 0x17
        /*005a*/ 	.short	(.L_37 - .L_36)
.L_36:
        /*005c*/ 	.word	0x00000000
        /*0060*/ 	.short	0x0000
        /*0062*/ 	.short	0x0000
        /*0064*/ 	.byte	0x00, 0xf5, 0x21, 0x00


	//----- nvinfo : EIATTR_SPARSE_MMA_MASK
	.align		4
.L_37:
        /*0068*/ 	.byte	0x03, 0x50
        /*006a*/ 	.short	0x0000


	//----- nvinfo : EIATTR_WMMA_USED
	.align		4
        /*006c*/ 	.byte	0x01, 0x2b
	.zero		2


	//----- nvinfo : EIATTR_MAXREG_COUNT
	.align		4
        /*0070*/ 	.byte	0x03, 0x1b
        /*0072*/ 	.short	0x00ff


	//----- nvinfo : EIATTR_MERCURY_ISA_VERSION
	.align		4
        /*0074*/ 	.byte	0x03, 0x5f
        /*0076*/ 	.short	0x0101


	//----- nvinfo : EIATTR_VRC_CTA_INIT_COUNT
	.align		4
        /*0078*/ 	.byte	0x02, 0x4a
	.zero		1
	.zero		1


	//----- nvinfo : EIATTR_EXIT_INSTR_OFFSETS
	.align		4
        /*007c*/ 	.byte	0x04, 0x1c
        /*007e*/ 	.short	(.L_39 - .L_38)


	//   ....[0]....
.L_38:
        /*0080*/ 	.word	0x00000130


	//   ....[1]....
        /*0084*/ 	.word	0x00000fe0


	//----- nvinfo : EIATTR_CBANK_PARAM_SIZE
	.align		4
.L_39:
        /*0088*/ 	.byte	0x03, 0x19
        /*008a*/ 	.short	0x0024


	//----- nvinfo : EIATTR_PARAM_CBANK
	.align		4
        /*008c*/ 	.byte	0x04, 0x0a
        /*008e*/ 	.short	(.L_41 - .L_40)
	.align		4
.L_40:
        /*0090*/ 	.word	index@(.nv.constant0._Z9wmma_gemmP6__halfS0_Pfiii)
        /*0094*/ 	.short	0x0380
        /*0096*/ 	.short	0x0024


	//----- nvinfo : EIATTR_SW_WAR
	.align		4
.L_41:
        /*0098*/ 	.byte	0x04, 0x36
        /*009a*/ 	.short	(.L_43 - .L_42)
.L_42:
        /*009c*/ 	.word	0x00000008
.L_43:


//--------------------- .nv.info._Z17convertFP32ToFP16PfP6__halfi --------------------------
	.section	.nv.info._Z17convertFP32ToFP16PfP6__halfi,"",@"SHT_CUDA_INFO"
	.sectionflags	@""
	.align	4


	//----- nvinfo : EIATTR_CUDA_API_VERSION
	.align		4
        /*0000*/ 	.byte	0x04, 0x37
        /*0002*/ 	.short	(.L_45 - .L_44)
.L_44:
        /*0004*/ 	.word	0x00000082


	//----- nvinfo : EIATTR_KPARAM_INFO
	.align		4
.L_45:
        /*0008*/ 	.byte	0x04, 0x17
        /*000a*/ 	.short	(.L_47 - .L_46)
.L_46:
        /*000c*/ 	.word	0x00000000
        /*0010*/ 	.short	0x0002
        /*0012*/ 	.short	0x0010
        /*0014*/ 	.byte	0x00, 0xf0, 0x11, 0x00


	//----- nvinfo : EIATTR_KPARAM_INFO
	.align		4
.L_47:
        /*0018*/ 	.byte	0x04, 0x17
        /*001a*/ 	.short	(.L_49 - .L_48)
.L_48:
        /*001c*/ 	.word	0x00000000
        /*0020*/ 	.short	0x0001
        /*0022*/ 	.short	0x0008
        /*0024*/ 	.byte	0x00, 0xf5, 0x21, 0x00


	//----- nvinfo : EIATTR_KPARAM_INFO
	.align		4
.L_49:
        /*0028*/ 	.byte	0x04, 0x17
        /*002a*/ 	.short	(.L_51 - .L_50)
.L_50:
        /*002c*/ 	.word	0x00000000
        /*0030*/ 	.short	0x0000
        /*0032*/ 	.short	0x0000
        /*0034*/ 	.byte	0x00, 0xf5, 0x21, 0x00


	//----- nvinfo : EIATTR_SPARSE_MMA_MASK
	.align		4
.L_51:
        /*0038*/ 	.byte	0x03, 0x50
        /*003a*/ 	.short	0x0000


	//----- nvinfo : EIATTR_MAXREG_COUNT
	.align		4
        /*003c*/ 	.byte	0x03, 0x1b
        /*003e*/ 	.short	0x00ff


	//----- nvinfo : EIATTR_MERCURY_ISA_VERSION
	.align		4
        /*0040*/ 	.byte	0x03, 0x5f
        /*0042*/ 	.short	0x0101


	//----- nvinfo : EIATTR_VRC_CTA_INIT_COUNT
	.align		4
        /*0044*/ 	.byte	0x02, 0x4a
	.zero		1
	.zero		1


	//----- nvinfo : EIATTR_EXIT_INSTR_OFFSETS
	.align		4
        /*0048*/ 	.byte	0x04, 0x1c
        /*004a*/ 	.short	(.L_53 - .L_52)


	//   ....[0]....
.L_52:
        /*004c*/ 	.word	0x00000070


	//   ....[1]....
        /*0050*/ 	.word	0x00000100


	//----- nvinfo : EIATTR_CBANK_PARAM_SIZE
	.align		4
.L_53:
        /*0054*/ 	.byte	0x03, 0x19
        /*0056*/ 	.short	0x0014


	//----- nvinfo : EIATTR_PARAM_CBANK
	.align		4
        /*0058*/ 	.byte	0x04, 0x0a
        /*005a*/ 	.short	(.L_55 - .L_54)
	.align		4
.L_54:
        /*005c*/ 	.word	index@(.nv.constant0._Z17convertFP32ToFP16PfP6__halfi)
        /*0060*/ 	.short	0x0380
        /*0062*/ 	.short	0x0014


	//----- nvinfo : EIATTR_SW_WAR
	.align		4
.L_55:
        /*0064*/ 	.byte	0x04, 0x36
        /*0066*/ 	.short	(.L_57 - .L_56)
.L_56:
        /*0068*/ 	.word	0x00000008
.L_57:


//--------------------- .nv.info._Z10tiled_gemmPfS_S_iiiii --------------------------
	.section	.nv.info._Z10tiled_gemmPfS_S_iiiii,"",@"SHT_CUDA_INFO"
	.sectionflags	@""
	.align	4


	//----- nvinfo : EIATTR_CUDA_API_VERSION
	.align		4
        /*0000*/ 	.byte	0x04, 0x37
        /*0002*/ 	.short	(.L_59 - .L_58)
.L_58:
        /*0004*/ 	.word	0x00000082


	//----- nvinfo : EIATTR_KPARAM_INFO
	.align		4
.L_59:
        /*0008*/ 	.byte	0x04, 0x17
        /*000a*/ 	.short	(.L_61 - .L_60)
.L_60:
        /*000c*/ 	.word	0x00000000
        /*0010*/ 	.short	0x0007
        /*0012*/ 	.short	0x0028
        /*0014*/ 	.byte	0x00, 0xf0, 0x11, 0x00


	//----- nvinfo : EIATTR_KPARAM_INFO
	.align		4
.L_61:
        /*0018*/ 	.byte	0x04, 0x17
        /*001a*/ 	.short	(.L_63 - .L_62)
.L_62:
        /*001c*/ 	.word	0x00000000
        /*0020*/ 	.short	0x0006
        /*0022*/ 	.short	0x0024
        /*0024*/ 	.byte	0x00, 0xf0, 0x11, 0x00


	//----- nvinfo : EIATTR_KPARAM_INFO
	.align		4
.L_63:
        /*0028*/ 	.byte	0x04, 0x17
        /*002a*/ 	.short	(.L_65 - .L_64)
.L_64:
        /*002c*/ 	.word	0x00000000
        /*0030*/ 	.short	0x0005
        /*0032*/ 	.short	0x0020
        /*0034*/ 	.byte	0x00, 0xf0, 0x11, 0x00


	//----- nvinfo : EIATTR_KPARAM_INFO
	.align		4
.L_65:
        /*0038*/ 	.byte	0x04, 0x17
        /*003a*/ 	.short	(.L_67 - .L_66)
.L_66:
        /*003c*/ 	.word	0x00000000
        /*0040*/ 	.short	0x0004
        /*0042*/ 	.short	0x001c
        /*0044*/ 	.byte	0x00, 0xf0, 0x11, 0x00


	//----- nvinfo : EIATTR_KPARAM_INFO
	.align		4
.L_67:
        /*0048*/ 	.byte	0x04, 0x17
        /*004a*/ 	.short	(.L_69 - .L_68)
.L_68:
        /*004c*/ 	.word	0x00000000
        /*0050*/ 	.short	0x0003
        /*0052*/ 	.short	0x0018
        /*0054*/ 	.byte	0x00, 0xf0, 0x11, 0x00


	//----- nvinfo : EIATTR_KPARAM_INFO
	.align		4
.L_69:
        /*0058*/ 	.byte	0x04, 0x17
        /*005a*/ 	.short	(.L_71 - .L_70)
.L_70:
        /*005c*/ 	.word	0x00000000
        /*0060*/ 	.short	0x0002
        /*0062*/ 	.short	0x0010
        /*0064*/ 	.byte	0x00, 0xf5, 0x21, 0x00


	//----- nvinfo : EIATTR_KPARAM_INFO
	.align		4
.L_71:
        /*0068*/ 	.byte	0x04, 0x17
        /*006a*/ 	.short	(.L_73 - .L_72)
.L_72:
        /*006c*/ 	.word	0x00000000
        /*0070*/ 	.short	0x0001
        /*0072*/ 	.short	0x0008
        /*0074*/ 	.byte	0x00, 0xf5, 0x21, 0x00


	//----- nvinfo : EIATTR_KPARAM_INFO
	.align		4
.L_73:
        /*0078*/ 	.byte	0x04, 0x17
        /*007a*/ 	.short	(.L_75 - .L_74)
.L_74:
        /*007c*/ 	.word	0x00000000
        /*0080*/ 	.short	0x0000
        /*0082*/ 	.short	0x0000
        /*0084*/ 	.byte	0x00, 0xf5, 0x21, 0x00


	//----- nvinfo : EIATTR_SPARSE_MMA_MASK
	.align		4
.L_75:
        /*0088*/ 	.byte	0x03, 0x50
        /*008a*/ 	.short	0x0000


	//----- nvinfo : EIATTR_MAXREG_COUNT
	.align		4
        /*008c*/ 	.byte	0x03, 0x1b
        /*008e*/ 	.short	0x00ff


	//----- nvinfo : EIATTR_NUM_BARRIERS
	.align		4
        /*0090*/ 	.byte	0x02, 0x4c
        /*0092*/ 	.byte	0x01
	.zero		1


	//----- nvinfo : EIATTR_MERCURY_ISA_VERSION
	.align		4
        /*0094*/ 	.byte	0x03, 0x5f
        /*0096*/ 	.short	0x0101


	//----- nvinfo : EIATTR_VRC_CTA_INIT_COUNT
	.align		4
        /*0098*/ 	.byte	0x02, 0x4a
	.zero		1
	.zero		1


	//----- nvinfo : EIATTR_EXIT_INSTR_OFFSETS
	.align		4
        /*009c*/ 	.byte	0x04, 0x1c
        /*009e*/ 	.short	(.L_77 - .L_76)


	//   ....[0]....
.L_76:
        /*00a0*/ 	.word	0x00000b50


	//   ....[1]....
        /*00a4*/ 	.word	0x00000ba0


	//----- nvinfo : EIATTR_CBANK_PARAM_SIZE
	.align		4
.L_77:
        /*00a8*/ 	.byte	0x03, 0x19
        /*00aa*/ 	.short	0x002c


	//----- nvinfo : EIATTR_PARAM_CBANK
	.align		4
        /*00ac*/ 	.byte	0x04, 0x0a
        /*00ae*/ 	.short	(.L_79 - .L_78)
	.align		4
.L_78:
        /*00b0*/ 	.word	index@(.nv.constant0._Z10tiled_gemmPfS_S_iiiii)
        /*00b4*/ 	.short	0x0380
        /*00b6*/ 	.short	0x002c


	//----- nvinfo : EIATTR_SW_WAR
	.align		4
.L_79:
        /*00b8*/ 	.byte	0x04, 0x36
        /*00ba*/ 	.short	(.L_81 - .L_80)
.L_80:
        /*00bc*/ 	.word	0x00000008
.L_81:


//--------------------- .nv.info._Z4gemmPfS_S_iiii --------------------------
	.section	.nv.info._Z4gemmPfS_S_iiii,"",@"SHT_CUDA_INFO"
	.sectionflags	@""
	.align	4


	//----- nvinfo : EIATTR_CUDA_API_VERSION
	.align		4
        /*0000*/ 	.byte	0x04, 0x37
        /*0002*/ 	.short	(.L_83 - .L_82)
.L_82:
        /*0004*/ 	.word	0x00000082


	//----- nvinfo : EIATTR_KPARAM_INFO
	.align		4
.L_83:
        /*0008*/ 	.byte	0x04, 0x17
        /*000a*/ 	.short	(.L_85 - .L_84)
.L_84:
        /*000c*/ 	.word	0x00000000
        /*0010*/ 	.short	0x0006
        /*0012*/ 	.short	0x0024
        /*0014*/ 	.byte	0x00, 0xf0, 0x11, 0x00


	//----- nvinfo : EIATTR_KPARAM_INFO
	.align		4
.L_85:
        /*0018*/ 	.byte	0x04, 0x17
        /*001a*/ 	.short	(.L_87 - .L_86)
.L_86:
        /*001c*/ 	.word	0x00000000
        /*0020*/ 	.short	0x0005
        /*0022*/ 	.short	0x0020
        /*0024*/ 	.byte	0x00, 0xf0, 0x11, 0x00


	//----- nvinfo : EIATTR_KPARAM_INFO
	.align		4
.L_87:
        /*0028*/ 	.byte	0x04, 0x17
        /*002a*/ 	.short	(.L_89 - .L_88)
.L_88:
        /*002c*/ 	.word	0x00000000
        /*0030*/ 	.short	0x0004
        /*0032*/ 	.short	0x001c
        /*0034*/ 	.byte	0x00, 0xf0, 0x11, 0x00


	//----- nvinfo : EIATTR_KPARAM_INFO
	.align		4
.L_89:
        /*0038*/ 	.byte	0x04, 0x17
        /*003a*/ 	.short	(.L_91 - .L_90)
.L_90:
        /*003c*/ 	.word	0x00000000
        /*0040*/ 	.short	0x0003
        /*0042*/ 	.short	0x0018
        /*0044*/ 	.byte	0x00, 0xf0, 0x11, 0x00


	//----- nvinfo : EIATTR_KPARAM_INFO
	.align		4
.L_91:
        /*0048*/ 	.byte	0x04, 0x17
        /*004a*/ 	.short	(.L_93 - .L_92)
.L_92:
        /*004c*/ 	.word	0x00000000
        /*0050*/ 	.short	0x0002
        /*0052*/ 	.short	0x0010
        /*0054*/ 	.byte	0x00, 0xf5, 0x21, 0x00


	//----- nvinfo : EIATTR_KPARAM_INFO
	.align		4
.L_93:
        /*0058*/ 	.byte	0x04, 0x17
        /*005a*/ 	.short	(.L_95 - .L_94)
.L_94:
        /*005c*/ 	.word	0x00000000
        /*0060*/ 	.short	0x0001
        /*0062*/ 	.short	0x0008
        /*0064*/ 	.byte	0x00, 0xf5, 0x21, 0x00


	//----- nvinfo : EIATTR_KPARAM_INFO
	.align		4
.L_95:
        /*0068*/ 	.byte	0x04, 0x17
        /*006a*/ 	.short	(.L_97 - .L_96)
.L_96:
        /*006c*/ 	.word	0x00000000
        /*0070*/ 	.short	0x0000
        /*0072*/ 	.short	0x0000
        /*0074*/ 	.byte	0x00, 0xf5, 0x21, 0x00


	//----- nvinfo : EIATTR_SPARSE_MMA_MASK
	.align		4
.L_97:
        /*0078*/ 	.byte	0x03, 0x50
        /*007a*/ 	.short	0x0000


	//----- nvinfo : EIATTR_MAXREG_COUNT
	.align		4
        /*007c*/ 	.byte	0x03, 0x1b
        /*007e*/ 	.short	0x00ff


	//----- nvinfo : EIATTR_MERCURY_ISA_VERSION
	.align		4
        /*0080*/ 	.byte	0x03, 0x5f
        /*0082*/ 	.short	0x0101


	//----- nvinfo : EIATTR_VRC_CTA_INIT_COUNT
	.align		4
        /*0084*/ 	.byte	0x02, 0x4a
	.zero		1
	.zero		1


	//----- nvinfo : EIATTR_EXIT_INSTR_OFFSETS
	.align		4
        /*0088*/ 	.byte	0x04, 0x1c
        /*008a*/ 	.short	(.L_99 - .L_98)


	//   ....[0]....
.L_98:
        /*008c*/ 	.word	0x000000d0


	//   ....[1]....
        /*0090*/ 	.word	0x00000850


	//----- nvinfo : EIATTR_CBANK_PARAM_SIZE
	.align		4
.L_99:
        /*0094*/ 	.byte	0x03, 0x19
        /*0096*/ 	.short	0x0028


	//----- nvinfo : EIATTR_PARAM_CBANK
	.align		4
        /*0098*/ 	.byte	0x04, 0x0a
        /*009a*/ 	.short	(.L_101 - .L_100)
	.align		4
.L_100:
        /*009c*/ 	.word	index@(.nv.constant0._Z4gemmPfS_S_iiii)
        /*00a0*/ 	.short	0x0380
        /*00a2*/ 	.short	0x0028


	//----- nvinfo : EIATTR_SW_WAR
	.align		4
.L_101:
        /*00a4*/ 	.byte	0x04, 0x36
        /*00a6*/ 	.short	(.L_103 - .L_102)
.L_102:
        /*00a8*/ 	.word	0x00000008
.L_103:


//--------------------- .nv.callgraph             --------------------------
	.section	.nv.callgraph,"",@"SHT_CUDA_CALLGRAPH"
	.align	4
	.sectionentsize	8
	.align		4
        /*0000*/ 	.word	0x00000000
	.align		4
        /*0004*/ 	.word	0xffffffff
	.align		4
        /*0008*/ 	.word	0x00000000
	.align		4
        /*000c*/ 	.word	0xfffffffe
	.align		4
        /*0010*/ 	.word	0x00000000
	.align		4
        /*0014*/ 	.word	0xfffffffd
	.align		4
        /*0018*/ 	.word	0x00000000
	.align		4
        /*001c*/ 	.word	0xfffffffc


//--------------------- .text._Z9wmma_gemmP6__halfS0_Pfiii --------------------------
	.section	.text._Z9wmma_gemmP6__halfS0_Pfiii,"ax",@progbits
	.align	128
        .global         _Z9wmma_gemmP6__halfS0_Pfiii
        .type           _Z9wmma_gemmP6__halfS0_Pfiii,@function
        .size           _Z9wmma_gemmP6__halfS0_Pfiii,(.L_x_19 - _Z9wmma_gemmP6__halfS0_Pfiii)
        .other          _Z9wmma_gemmP6__halfS0_Pfiii,@"STO_CUDA_ENTRY STV_DEFAULT"
_Z9wmma_gemmP6__halfS0_Pfiii:
.text._Z9wmma_gemmP6__halfS0_Pfiii:
[----:B------:R-:W-:Y:S01]  /*0000*/  LDC R1, c[0x0][0x37c] ;  /* 0x0000df00ff017b82 */ /* 0x000fe20000000800 */
[----:B------:R-:W0:Y:S01]  /*0010*/  S2R R3, SR_TID.X ;  /* 0x0000000000037919 */ /* 0x000e220000002100 */
[----:B------:R-:W1:Y:S06]  /*0020*/  LDCU.64 UR6, c[0x0][0x398] ;  /* 0x00007300ff0677ac */ /* 0x000e6c0008000a00 */
[----:B------:R-:W0:Y:S01]  /*0030*/  LDC R24, c[0x0][0x360] ;  /* 0x0000d800ff187b82 */ /* 0x000e220000000800 */
[----:B------:R-:W2:Y:S07]  /*0040*/  S2R R0, SR_TID.Y ;  /* 0x0000000000007919 */ /* 0x000eae0000002200 */
[----:B------:R-:W0:Y:S08]  /*0050*/  S2UR UR8, SR_CTAID.X ;  /* 0x00000000000879c3 */ /* 0x000e300000002500 */
[----:B------:R-:W2:Y:S01]  /*0060*/  S2UR UR9, SR_CTAID.Y ;  /* 0x00000000000979c3 */ /* 0x000ea20000002600 */
[----:B-1----:R-:W-:-:S02]  /*0070*/  USHF.R.S32.HI UR5, URZ, 0x1f, UR7 ;  /* 0x0000001fff057899 */ /* 0x002fc40008011407 */
[----:B------:R-:W-:Y:S02]  /*0080*/  USHF.R.S32.HI UR4, URZ, 0x1f, UR6 ;  /* 0x0000001fff047899 */ /* 0x000fe40008011406 */
[----:B------:R-:W-:Y:S02]  /*0090*/  ULEA.HI UR5, UR5, UR7, URZ, 0x4 ;  /* 0x0000000705057291 */ /* 0x000fe4000f8f20ff */
[----:B------:R-:W-:Y:S01]  /*00a0*/  ULEA.HI UR4, UR4, UR6, URZ, 0x4 ;  /* 0x0000000604047291 */ /* 0x000fe2000f8f20ff */
[----:B------:R-:W2:Y:S01]  /*00b0*/  LDC R21, c[0x0][0x364] ;  /* 0x0000d900ff157b82 */ /* 0x000ea20000000800 */
[----:B------:R-:W-:Y:S02]  /*00c0*/  USHF.R.S32.HI UR5, URZ, 0x4, UR5 ;  /* 0x00000004ff057899 */ /* 0x000fe40008011405 */
[----:B------:R-:W-:Y:S01]  /*00d0*/  USHF.R.S32.HI UR4, URZ, 0x4, UR4 ;  /* 0x00000004ff047899 */ /* 0x000fe20008011404 */
[----:B0-----:R-:W-:-:S05]  /*00e0*/  IMAD R24, R24, UR8, R3 ;  /* 0x0000000818187c24 */ /* 0x001fca000f8e0203 */
[----:B------:R-:W-:Y:S01]  /*00f0*/  SHF.R.U32.HI R24, RZ, 0x5, R24 ;  /* 0x00000005ff187819 */ /* 0x000fe20000011618 */
[----:B--2---:R-:W-:-:S05]  /*0100*/  IMAD R21, R21, UR9, R0 ;  /* 0x0000000915157c24 */ /* 0x004fca000f8e0200 */
[----:B------:R-:W-:-:S04]  /*0110*/  ISETP.GE.AND P0, PT, R21, UR5, PT ;  /* 0x0000000515007c0c */ /* 0x000fc8000bf06270 */
[----:B------:R-:W-:-:S13]  /*0120*/  ISETP.GE.OR P0, PT, R24, UR4, P0 ;  /* 0x0000000418007c0c */ /* 0x000fda0008706670 */
[----:B------:R-:W-:Y:S05]  /*0130*/  @P0 EXIT ;  /* 0x000000000000094d */ /* 0x000fea0003800000 */
[----:B------:R-:W0:Y:S01]  /*0140*/  LDCU UR14, c[0x0][0x3a0] ;  /* 0x00007400ff0e77ac */ /* 0x000e220008000800 */
[----:B------:R-:W-:Y:S02]  /*0150*/  CS2R R14, SRZ ;  /* 0x00000000000e7805 */ /* 0x000fe4000001ff00 */
[----:B------:R-:W-:Y:S02]  /*0160*/  CS2R R12, SRZ ;  /* 0x00000000000c7805 */ /* 0x000fe4000001ff00 */
[----:B------:R-:W-:Y:S02]  /*0170*/  CS2R R10, SRZ ;  /* 0x00000000000a7805 */ /* 0x000fe4000001ff00 */
[----:B------:R-:W-:Y:S01]  /*0180*/  CS2R R8, SRZ ;  /* 0x0000000000087805 */ /* 0x000fe2000001ff00 */
[----:B------:R-:W1:Y:S01]  /*0190*/  LDCU.64 UR12, c[0x0][0x358] ;  /* 0x00006b00ff0c77ac */ /* 0x000e620008000a00 */
[----:B0-----:R-:W-:-:S09]  /*01a0*/  UISETP.GT.AND UP0, UPT, UR14, URZ, UPT ;  /* 0x000000ff0e00728c */ /* 0x001fd2000bf04270 */
[----:B-1----:R-:W-:Y:S05]  /*01b0*/  BRA.U !UP0, `(.L_x_0) ;  /* 0x0000000d08347547 */ /* 0x002fea000b800000 */
[----:B------:R-:W-:Y:S02]  /*01c0*/  UISETP.GE.U32.AND UP1, UPT, UR14, 0x31, UPT ;  /* 0x000000310e00788c */ /* 0x000fe4000bf26070 */
[----:B------:R-:W-:Y:S01]  /*01d0*/  IMAD R20, R24, UR14, RZ ;  /* 0x0000000e18147c24 */ /* 0x000fe2000f8e02ff */
[----:B------:R-:W-:Y:S01]  /*01e0*/  UIADD3 UR4, UPT, UPT, UR14, -0x1, URZ ;  /* 0xffffffff0e047890 */ /* 0x000fe2000fffe0ff */
[----:B------:R-:W-:Y:S01]  /*01f0*/  CS2R R14, SRZ ;  /* 0x00000000000e7805 */ /* 0x000fe2000001ff00 */
[----:B------:R-:W-:Y:S01]  /*0200*/  UIADD3 UR5, UPT, UPT, UR14, -0x1, URZ ;  /* 0xffffffff0e057890 */ /* 0x000fe2000fffe0ff */
[----:B------:R-:W-:Y:S01]  /*0210*/  CS2R R12, SRZ ;  /* 0x00000000000c7805 */ /* 0x000fe2000001ff00 */
[----:B------:R-:W-:Y:S01]  /*0220*/  ULEA.HI UR6, UR4, 0x1, URZ, 0x1c ;  /* 0x0000000104067891 */ /* 0x000fe2000f8fe0ff */
[----:B------:R-:W-:Y:S02]  /*0230*/  CS2R R10, SRZ ;  /* 0x00000000000a7805 */ /* 0x000fe4000001ff00 */
[----:B------:R-:W-:Y:S01]  /*0240*/  CS2R R8, SRZ ;  /* 0x0000000000087805 */ /* 0x000fe2000001ff00 */
[----:B------:R-:W-:Y:S01]  /*0250*/  UMOV UR4, URZ ;  /* 0x000000ff00047c82 */ /* 0x000fe20008000000 */
[----:B------:R-:W-:-:S02]  /*0260*/  ULOP3.LUT UR8, UR6, 0x3, URZ, 0xc0, !UPT ;  /* 0x0000000306087892 */ /* 0x000fc4000f8ec0ff */
[----:B------:R-:W-:Y:S02]  /*0270*/  ULEA.HI UR5, UR5, 0x1, URZ, 0x1c ;  /* 0x0000000105057891 */ /* 0x000fe4000f8fe0ff */
[----:B------:R-:W-:Y:S01]  /*0280*/  UISETP.NE.AND UP0, UPT, UR8, URZ, UPT ;  /* 0x000000ff0800728c */ /* 0x000fe2000bf05270 */
[----:B------:R-:W-:Y:S10]  /*0290*/  BRA.U !UP1, `(.L_x_1) ;  /* 0x0000000909307547 */ /* 0x000ff4000b800000 */
[----:B------:R-:W0:Y:S01]  /*02a0*/  S2R R17, SR_LANEID ;  /* 0x0000000000117919 */ /* 0x000e220000000000 */
[----:B------:R-:W1:Y:S01]  /*02b0*/  LDC.64 R28, c[0x0][0x380] ;  /* 0x0000e000ff1c7b82 */ /* 0x000e620000000a00 */
[----:B------:R-:W-:Y:S01]  /*02c0*/  IMAD.SHL.U32 R20, R20, 0x10, RZ ;  /* 0x0000001014147824 */ /* 0x000fe200078e00ff */
[----:B------:R-:W-:Y:S01]  /*02d0*/  USHF.R.U32.HI UR4, URZ, 0x1, UR14 ;  /* 0x00000001ff047899 */ /* 0x000fe2000801160e */
[----:B------:R-:W-:Y:S01]  /*02e0*/  IMAD.MOV.U32 R3, RZ, RZ, RZ ;  /* 0x000000ffff037224 */ /* 0x000fe200078e00ff */
[----:B------:R-:W-:Y:S01]  /*02f0*/  USHF.R.U32.HI UR6, URZ, 0x1, UR7 ;  /* 0x00000001ff067899 */ /* 0x000fe20008011607 */
[----:B------:R-:W-:Y:S01]  /*0300*/  IMAD.MOV.U32 R15, RZ, RZ, RZ ;  /* 0x000000ffff0f7224 */ /* 0x000fe200078e00ff */
[----:B------:R-:W-:Y:S02]  /*0310*/  ULOP3.LUT UR5, UR5, 0x1ffffffc, URZ, 0xc0, !UPT ;  /* 0x1ffffffc05057892 */ /* 0x000fe4000f8ec0ff */
[----:B------:R-:W-:Y:S02]  /*0320*/  UIMAD UR9, UR7, 0x30, URZ ;  /* 0x00000030070978a4 */ /* 0x000fe4000f8e02ff */
[----:B------:R-:W-:Y:S01]  /*0330*/  USHF.L.U32 UR10, UR7, 0x5, URZ ;  /* 0x00000005070a7899 */ /* 0x000fe200080006ff */
[----:B------:R-:W2:Y:S01]  /*0340*/  LDCU.64 UR16, c[0x0][0x388] ;  /* 0x00007100ff1077ac */ /* 0x000ea20008000a00 */
[----:B------:R-:W-:Y:S01]  /*0350*/  USHF.L.U32 UR11, UR7, 0x4, URZ ;  /* 0x00000004070b7899 */ /* 0x000fe200080006ff */
[----:B-1----:R-:W-:-:S03]  /*0360*/  IMAD.WIDE.U32 R6, R20, 0x2, R28 ;  /* 0x0000000214067825 */ /* 0x002fc600078e001c */
[----:B------:R-:W-:Y:S02]  /*0370*/  IADD3 R0, P0, PT, R6, 0x40, RZ ;  /* 0x0000004006007810 */ /* 0x000fe40007f1e0ff */
[----:B0-----:R-:W-:Y:S02]  /*0380*/  LOP3.LUT R2, R17, 0x3, RZ, 0xc0, !PT ;  /* 0x0000000311027812 */ /* 0x001fe400078ec0ff */
[----:B------:R-:W-:-:S05]  /*0390*/  SHF.R.U32.HI R17, RZ, 0x2, R17 ;  /* 0x00000002ff117819 */ /* 0x000fca0000011611 */
[----:B------:R-:W-:Y:S01]  /*03a0*/  IMAD.WIDE.U32 R4, R17, UR4, R2 ;  /* 0x0000000411047c25 */ /* 0x000fe2000f8e0002 */
[----:B------:R-:W-:-:S03]  /*03b0*/  UMOV UR4, URZ ;  /* 0x000000ff00047c82 */ /* 0x000fc60008000000 */
[----:B------:R-:W-:Y:S01]  /*03c0*/  IMAD.WIDE.U32 R16, R17, UR6, R2 ;  /* 0x0000000611107c25 */ /* 0x000fe2000f8e0002 */
[C---:B------:R-:W-:Y:S01]  /*03d0*/  SHF.L.U64.HI R3, R4.reuse, 0x2, R5 ;  /* 0x0000000204037819 */ /* 0x040fe20000010205 */
[----:B------:R-:W-:Y:S02]  /*03e0*/  UIADD3 UR6, UPT, UPT, -UR5, URZ, URZ ;  /* 0x000000ff05067290 */ /* 0x000fe4000fffe1ff */
[----:B------:R-:W-:Y:S01]  /*03f0*/  IMAD.SHL.U32 R5, R4, 0x4, RZ ;  /* 0x0000000404057824 */ /* 0x000fe200078e00ff */
[C---:B------:R-:W-:Y:S01]  /*0400*/  SHF.L.U64.HI R4, R16.reuse, 0x2, R17 ;  /* 0x0000000210047819 */ /* 0x040fe20000010211 */
[----:B------:R-:W-:Y:S01]  /*0410*/  IMAD.X R2, RZ, RZ, R7, P0 ;  /* 0x000000ffff027224 */ /* 0x000fe200000e0607 */
[----:B------:R-:W-:Y:S01]  /*0420*/  UMOV UR5, URZ ;  /* 0x000000ff00057c82 */ /* 0x000fe20008000000 */
[----:B------:R-:W-:Y:S02]  /*0430*/  IMAD.SHL.U32 R6, R16, 0x4, RZ ;  /* 0x0000000410067824 */ /* 0x000fe400078e00ff */
[----:B--2---:R-:W-:-:S07]  /*0440*/  IMAD.SHL.U32 R7, R21, 0x10, RZ ;  /* 0x0000001015077824 */ /* 0x004fce00078e00ff */
.L_x_2:
[----:B------:R-:W-:Y:S01]  /*0450*/  IMAD.U32 R16, RZ, RZ, UR5 ;  /* 0x00000005ff107e24 */ /* 0x000fe2000f8e00ff */
[----:B------:R-:W-:Y:S01]  /*0460*/  IADD3 R17, P0, PT, R7, UR5, RZ ;  /* 0x0000000507117c10 */ /* 0x000fe2000ff1e0ff */
[----:B------:R-:W-:-:S03]  /*0470*/  IMAD.U32 R23, RZ, RZ, UR7 ;  /* 0x00000007ff177e24 */ /* 0x000fc6000f8e00ff */
[----:B------:R-:W-:Y:S02]  /*0480*/  LEA.HI.X.SX32 R16, R16, RZ, 0x1, P0 ;  /* 0x000000ff10107211 */ /* 0x000fe400000f0eff */
[----:B------:R-:W-:-:S04]  /*0490*/  LEA R27, P0, R17, UR16, 0x1 ;  /* 0x00000010111b7c11 */ /* 0x000fc8000f8008ff */
[----:B------:R-:W-:Y:S02]  /*04a0*/  LEA.HI.X R17, R17, UR17, R16, 0x1, P0 ;  /* 0x0000001111117c11 */ /* 0x000fe400080f0c10 */
[----:B------:R-:W-:-:S05]  /*04b0*/  IADD3 R26, P0, PT, R6, R27, RZ ;  /* 0x0000001b061a7210 */ /* 0x000fca0007f1e0ff */
[----:B------:R-:W-:Y:S02]  /*04c0*/  IMAD.X R27, R4, 0x1, R17, P0 ;  /* 0x00000001041b7824 */ /* 0x000fe400000e0611 */
[----:B------:R-:W-:-:S03]  /*04d0*/  IMAD.WIDE.U32 R22, R23, 0x10, R26 ;  /* 0x0000001017167825 */ /* 0x000fc600078e001a */
[----:B------:R-:W2:Y:S04]  /*04e0*/  LDG.E R34, desc[UR12][R26.64] ;  /* 0x0000000c1a227981 */ /* 0x000ea8000c1e1900 */
[----:B------:R-:W3:Y:S01]  /*04f0*/  LDG.E R25, desc[UR12][R22.64] ;  /* 0x0000000c16197981 */ /* 0x000ee2000c1e1900 */
[----:B------:R-:W-:-:S03]  /*0500*/  IMAD.WIDE.U32 R16, R20, 0x2, R28 ;  /* 0x0000000214107825 */ /* 0x000fc600078e001c */
[----:B------:R-:W4:Y:S01]  /*0510*/  LDG.E R35, desc[UR12][R26.64+0x10] ;  /* 0x0000100c1a237981 */ /* 0x000f22000c1e1900 */
[----:B------:R-:W-:-:S03]  /*0520*/  IADD3 R32, P0, PT, R16, R5, RZ ;  /* 0x0000000510207210 */ /* 0x000fc60007f1e0ff */
[----:B------:R0:W5:Y:S02]  /*0530*/  LDG.E R23, desc[UR12][R22.64+0x10] ;  /* 0x0000100c16177981 */ /* 0x000164000c1e1900 */
[----:B------:R-:W-:Y:S02]  /*0540*/  IMAD.X R33, R17, 0x1, R3, P0 ;  /* 0x0000000111217824 */ /* 0x000fe400000e0603 */
[----:B------:R-:W-:-:S03]  /*0550*/  IMAD.U32 R31, RZ, RZ, UR14 ;  /* 0x0000000eff1f7e24 */ /* 0x000fc6000f8e00ff */
[----:B------:R-:W5:Y:S01]  /*0560*/  LDG.E R16, desc[UR12][R32.64] ;  /* 0x0000000c20107981 */ /* 0x000f62000c1e1900 */
[----:B------:R-:W-:-:S03]  /*0570*/  IMAD.WIDE.U32 R30, R31, 0x10, R32 ;  /* 0x000000101f1e7825 */ /* 0x000fc600078e0020 */
[----:B------:R-:W5:Y:S04]  /*0580*/  LDG.E R18, desc[UR12][R32.64+0x10] ;  /* 0x0000100c20127981 */ /* 0x000f68000c1e1900 */
[----:B------:R-:W5:Y:S04]  /*0590*/  LDG.E R17, desc[UR12][R30.64] ;  /* 0x0000000c1e117981 */ /* 0x000f68000c1e1900 */
[----:B------:R1:W5:Y:S01]  /*05a0*/  LDG.E R19, desc[UR12][R30.64+0x10] ;  /* 0x0000100c1e137981 */ /* 0x000362000c1e1900 */
[----:B0-----:R-:W-:Y:S01]  /*05b0*/  IMAD.U32 R22, RZ, RZ, UR11 ;  /* 0x0000000bff167e24 */ /* 0x001fe2000f8e00ff */
[----:B------:R-:W-:Y:S01]  /*05c0*/  IADD3 R36, P0, PT, R7, UR11, RZ ;  /* 0x0000000b07247c10 */ /* 0x000fe2000ff1e0ff */
[----:B-1----:R-:W-:Y:S01]  /*05d0*/  IMAD.U32 R31, RZ, RZ, UR7 ;  /* 0x00000007ff1f7e24 */ /* 0x002fe2000f8e00ff */
[----:B--2---:R-:W-:Y:S04]  /*05e0*/  MOVM.16.MT88 R26, R34 ;  /* 0x00000000221a723a */ /* 0x004fe80000000000 */
[----:B---3--:R0:W1:Y:S02]  /*05f0*/  MOVM.16.MT88 R27, R25 ;  /* 0x00000000191b723a */ /* 0x0080640000000000 */
[----:B0-----:R-:W-:-:S02]  /*0600*/  LEA.HI.X.SX32 R25, R22, RZ, 0x1, P0 ;  /* 0x000000ff16197211 */ /* 0x001fc400000f0eff */
[----:B----4-:R0:W-:Y:S04]  /*0610*/  MOVM.16.MT88 R22, R35 ;  /* 0x000000002316723a */ /* 0x0101e80000000000 */
[----:B-----5:R-:W2:Y:S01]  /*0620*/  MOVM.16.MT88 R23, R23 ;  /* 0x000000001717723a */ /* 0x020ea20000000000 */
[----:B------:R-:W-:-:S04]  /*0630*/  LEA R37, P0, R36, UR16, 0x1 ;  /* 0x0000001024257c11 */ /* 0x000fc8000f8008ff */
[----:B------:R-:W-:Y:S02]  /*0640*/  LEA.HI.X R33, R36, UR17, R25, 0x1, P0 ;  /* 0x0000001124217c11 */ /* 0x000fe400080f0c19 */
[----:B------:R-:W-:-:S05]  /*0650*/  IADD3 R36, P0, PT, R37, R6, RZ ;  /* 0x0000000625247210 */ /* 0x000fca0007f1e0ff */
[----:B------:R-:W-:Y:S02]  /*0660*/  IMAD.X R37, R33, 0x1, R4, P0 ;  /* 0x0000000121257824 */ /* 0x000fe400000e0604 */
[----:B0-----:R-:W-:Y:S01]  /*0670*/  IMAD.WIDE.U32 R34, R31, 0x10, R36 ;  /* 0x000000101f227825 */ /* 0x001fe200078e0024 */
[C---:B-1----:R-:W-:Y:S02]  /*0680*/  HMMA.16816.F32 R8, R16.reuse, R26, R8 ;  /* 0x0000001a1008723c */ /* 0x042fe40000001808 */
[----:B------:R-:W3:Y:S04]  /*0690*/  LDG.E R26, desc[UR12][R36.64] ;  /* 0x0000000c241a7981 */ /* 0x000ee8000c1e1900 */
[----:B------:R-:W4:Y:S02]  /*06a0*/  LDG.E R27, desc[UR12][R34.64] ;  /* 0x0000000c221b7981 */ /* 0x000f24000c1e1900 */
[----:B--2---:R-:W-:Y:S02]  /*06b0*/  HMMA.16816.F32 R12, R16, R22, R12 ;  /* 0x00000016100c723c */ /* 0x004fe4000000180c */
[----:B------:R-:W2:Y:S04]  /*06c0*/  LDG.E R22, desc[UR12][R36.64+0x10] ;  /* 0x0000100c24167981 */ /* 0x000ea8000c1e1900 */
[----:B------:R0:W5:Y:S01]  /*06d0*/  LDG.E R23, desc[UR12][R34.64+0x10] ;  /* 0x0000100c22177981 */ /* 0x000162000c1e1900 */
[----:B------:R-:W-:Y:S01]  /*06e0*/  IADD3 R32, P0, PT, R0, R5, RZ ;  /* 0x0000000500207210 */ /* 0x000fe20007f1e0ff */
[----:B------:R-:W-:-:S04]  /*06f0*/  IMAD.U32 R31, RZ, RZ, UR14 ;  /* 0x0000000eff1f7e24 */ /* 0x000fc8000f8e00ff */
[----:B------:R-:W-:Y:S02]  /*0700*/  IMAD.X R33, R2, 0x1, R3, P0 ;  /* 0x0000000102217824 */ /* 0x000fe400000e0603 */
[----:B------:R-:W-:-:S03]  /*0710*/  IMAD.WIDE.U32 R30, R31, 0x10, R32 ;  /* 0x000000101f1e7825 */ /* 0x000fc600078e0020 */
[----:B------:R-:W5:Y:S04]  /*0720*/  LDG.E R16, desc[UR12][R32.64+-0x20] ;  /* 0xffffe00c20107981 */ /* 0x000f68000c1e1900 */
[----:B------:R-:W5:Y:S04]  /*0730*/  LDG.E R18, desc[UR12][R32.64+-0x10] ;  /* 0xfffff00c20127981 */ /* 0x000f68000c1e1900 */
[----:B------:R-:W5:Y:S04]  /*0740*/  LDG.E R17, desc[UR12][R30.64+-0x20] ;  /* 0xffffe00c1e117981 */ /* 0x000f68000c1e1900 */
[----:B------:R-:W5:Y:S01]  /*0750*/  LDG.E R19, desc[UR12][R30.64+-0x10] ;  /* 0xfffff00c1e137981 */ /* 0x000f62000c1e1900 */
[----:B0-----:R-:W-:Y:S01]  /*0760*/  IMAD.U32 R34, RZ, RZ, UR10 ;  /* 0x0000000aff227e24 */ /* 0x001fe2000f8e00ff */
[----:B------:R-:W-:-:S04]  /*0770*/  IADD3 R25, P0, PT, R7, UR10, RZ ;  /* 0x0000000a07197c10 */ /* 0x000fc8000ff1e0ff */
[----:B------:R-:W-:Y:S02]  /*0780*/  LEA.HI.X.SX32 R34, R34, RZ, 0x1, P0 ;  /* 0x000000ff22227211 */ /* 0x000fe400000f0eff */
[----:B------:R-:W-:-:S04]  /*0790*/  LEA R35, P0, R25, UR16, 0x1 ;  /* 0x0000001019237c11 */ /* 0x000fc8000f8008ff */
[----:B------:R-:W-:Y:S02]  /*07a0*/  LEA.HI.X R25, R25, UR17, R34, 0x1, P0 ;  /* 0x0000001119197c11 */ /* 0x000fe400080f0c22 */
[----:B------:R-:W-:Y:S01]  /*07b0*/  IADD3 R34, P0, PT, R35, R6, RZ ;  /* 0x0000000623227210 */ /* 0x000fe20007f1e0ff */
[----:B------:R-:W-:-:S04]  /*07c0*/  IMAD.U32 R37, RZ, RZ, UR7 ;  /* 0x00000007ff257e24 */ /* 0x000fc8000f8e00ff */
[----:B------:R-:W-:Y:S02]  /*07d0*/  IMAD.X R35, R25, 0x1, R4, P0 ;  /* 0x0000000119237824 */ /* 0x000fe400000e0604 */
[----:B------:R-:W-:Y:S01]  /*07e0*/  IMAD.WIDE.U32 R36, R37, 0x10, R34 ;  /* 0x0000001025247825 */ /* 0x000fe200078e0022 */
[----:B---3--:R-:W-:Y:S04]  /*07f0*/  MOVM.16.MT88 R26, R26 ;  /* 0x000000001a1a723a */ /* 0x008fe80000000000 */
[----:B----4-:R-:W0:Y:S04]  /*0800*/  MOVM.16.MT88 R27, R27 ;  /* 0x000000001b1b723a */ /* 0x010e280000000000 */
[----:B--2---:R-:W-:Y:S04]  /*0810*/  MOVM.16.MT88 R22, R22 ;  /* 0x000000001616723a */ /* 0x004fe80000000000 */
[----:B-----5:R-:W1:Y:S01]  /*0820*/  MOVM.16.MT88 R23, R23 ;  /* 0x000000001717723a */ /* 0x020e620000000000 */
[C---:B0-----:R-:W-:Y:S03]  /*0830*/  HMMA.16816.F32 R8, R16.reuse, R26, R8 ;  /* 0x0000001a1008723c */ /* 0x041fe60000001808 */
[----:B------:R-:W2:Y:S04]  /*0840*/  LDG.E R26, desc[UR12][R34.64] ;  /* 0x0000000c221a7981 */ /* 0x000ea8000c1e1900 */
[----:B------:R-:W3:Y:S01]  /*0850*/  LDG.E R27, desc[UR12][R36.64] ;  /* 0x0000000c241b7981 */ /* 0x000ee2000c1e1900 */
[----:B-1----:R-:W-:Y:S03]  /*0860*/  HMMA.16816.F32 R12, R16, R22, R12 ;  /* 0x00000016100c723c */ /* 0x002fe6000000180c */
[----:B------:R0:W4:Y:S04]  /*0870*/  LDG.E R22, desc[UR12][R34.64+0x10] ;  /* 0x0000100c22167981 */ /* 0x000128000c1e1900 */
[----:B------:R1:W5:Y:S04]  /*0880*/  LDG.E R23, desc[UR12][R36.64+0x10] ;  /* 0x0000100c24177981 */ /* 0x000368000c1e1900 */
        /* <DEDUP_REMOVED lines=10> */
[----:B-1----:R-:W-:-:S04]  /*0930*/  IMAD.U32 R37, RZ, RZ, UR7 ;  /* 0x00000007ff257e24 */ /* 0x002fc8000f8e00ff */
[----:B------:R-:W-:Y:S02]  /*0940*/  IMAD.X R35, R25, 0x1, R4, P0 ;  /* 0x0000000119237824 */ /* 0x000fe400000e0604 */
[----:B------:R-:W-:Y:S01]  /*0950*/  IMAD.WIDE.U32 R36, R37, 0x10, R34 ;  /* 0x0000001025247825 */ /* 0x000fe200078e0022 */
[----:B--2---:R-:W-:Y:S04]  /*0960*/  MOVM.16.MT88 R26, R26 ;  /* 0x000000001a1a723a */ /* 0x004fe80000000000 */
[----:B---3--:R-:W0:Y:S04]  /*0970*/  MOVM.16.MT88 R27, R27 ;  /* 0x000000001b1b723a */ /* 0x008e280000000000 */
[----:B----4-:R-:W-:Y:S04]  /*0980*/  MOVM.16.MT88 R22, R22 ;  /* 0x000000001616723a */ /* 0x010fe80000000000 */
[----:B-----5:R-:W1:Y:S01]  /*0990*/  MOVM.16.MT88 R23, R23 ;  /* 0x000000001717723a */ /* 0x020e620000000000 */
[C---:B0-----:R-:W-:Y:S03]  /*09a0*/  HMMA.16816.F32 R8, R16.reuse, R26, R8 ;  /* 0x0000001a1008723c */ /* 0x041fe60000001808 */
[----:B------:R-:W2:Y:S04]  /*09b0*/  LDG.E R26, desc[UR12][R34.64] ;  /* 0x0000000c221a7981 */ /* 0x000ea8000c1e1900 */
[----:B------:R-:W3:Y:S01]  /*09c0*/  LDG.E R27, desc[UR12][R36.64] ;  /* 0x0000000c241b7981 */ /* 0x000ee2000c1e1900 */
[----:B-1----:R-:W-:Y:S03]  /*09d0*/  HMMA.16816.F32 R12, R16, R22, R12 ;  /* 0x00000016100c723c */ /* 0x002fe6000000180c */
[----:B------:R-:W4:Y:S04]  /*09e0*/  LDG.E R22, desc[UR12][R34.64+0x10] ;  /* 0x0000100c22167981 */ /* 0x000f28000c1e1900 */
[----:B------:R-:W5:Y:S04]  /*09f0*/  LDG.E R23, desc[UR12][R36.64+0x10] ;  /* 0x0000100c24177981 */ /* 0x000f68000c1e1900 */
[----:B------:R-:W5:Y:S04]  /*0a00*/  LDG.E R16, desc[UR12][R32.64+0x20] ;  /* 0x0000200c20107981 */ /* 0x000f68000c1e1900 */
[----:B------:R-:W5:Y:S04]  /*0a10*/  LDG.E R18, desc[UR12][R32.64+0x30] ;  /* 0x0000300c20127981 */ /* 0x000f68000c1e1900 */
[----:B------:R-:W5:Y:S04]  /*0a20*/  LDG.E R17, desc[UR12][R30.64+0x20] ;  /* 0x0000200c1e117981 */ /* 0x000f68000c1e1900 */
[----:B------:R-:W5:Y:S01]  /*0a30*/  LDG.E R19, desc[UR12][R30.64+0x30] ;  /* 0x0000300c1e137981 */ /* 0x000f62000c1e1900 */
[----:B------:R-:W-:-:S04]  /*0a40*/  UIADD3 UR6, UPT, UPT, UR6, 0x4, URZ ;  /* 0x0000000406067890 */ /* 0x000fc8000fffe0ff */
[----:B------:R-:W-:Y:S01]  /*0a50*/  UISETP.NE.AND UP1, UPT, UR6, URZ, UPT ;  /* 0x000000ff0600728c */ /* 0x000fe2000bf25270 */
[----:B------:R-:W-:Y:S01]  /*0a60*/  IADD3 R0, P0, PT, R0, 0x80, RZ ;  /* 0x0000008000007810 */ /* 0x000fe20007f1e0ff */
[----:B------:R-:W-:Y:S01]  /*0a70*/  VIADD R20, R20, 0x40 ;  /* 0x0000004014147836 */ /* 0x000fe20000000000 */
[----:B------:R-:W-:-:S03]  /*0a80*/  UIADD3 UR4, UPT, UPT, UR4, 0x40, URZ ;  /* 0x0000004004047890 */ /* 0x000fc6000fffe0ff */
[----:B------:R-:W-:Y:S01]  /*0a90*/  IMAD.X R2, RZ, RZ, R2, P0 ;  /* 0x000000ffff027224 */ /* 0x000fe200000e0602 */
[----:B------:R-:W-:Y:S02]  /*0aa0*/  ULEA UR9, UR7, UR9, 0x6 ;  /* 0x0000000907097291 */ /* 0x000fe4000f8e30ff */
[----:B------:R-:W-:Y:S02]  /*0ab0*/  ULEA UR10, UR7, UR10, 0x6 ;  /* 0x0000000a070a7291 */ /* 0x000fe4000f8e30ff */
[----:B------:R-:W-:Y:S02]  /*0ac0*/  ULEA UR11, UR7, UR11, 0x6 ;  /* 0x0000000b070b7291 */ /* 0x000fe4000f8e30ff */
[----:B------:R-:W-:Y:S01]  /*0ad0*/  ULEA UR5, UR7, UR5, 0x6 ;  /* 0x0000000507057291 */ /* 0x000fe2000f8e30ff */
[----:B--2---:R-:W-:Y:S04]  /*0ae0*/  MOVM.16.MT88 R26, R26 ;  /* 0x000000001a1a723a */ /* 0x004fe80000000000 */
[----:B---3--:R-:W0:Y:S04]  /*0af0*/  MOVM.16.MT88 R27, R27 ;  /* 0x000000001b1b723a */ /* 0x008e280000000000 */
[----:B----4-:R-:W-:Y:S04]  /*0b00*/  MOVM.16.MT88 R22, R22 ;  /* 0x000000001616723a */ /* 0x010fe80000000000 */
[----:B-----5:R-:W1:Y:S01]  /*0b10*/  MOVM.16.MT88 R23, R23 ;  /* 0x000000001717723a */ /* 0x020e620000000000 */
[C---:B0-----:R-:W-:Y:S08]  /*0b20*/  HMMA.16816.F32 R8, R16.reuse, R26, R8 ;  /* 0x0000001a1008723c */ /* 0x041ff00000001808 */
[----:B-1----:R-:W-:Y:S01]  /*0b30*/  HMMA.16816.F32 R12, R16, R22, R12 ;  /* 0x00000016100c723c */ /* 0x002fe2000000180c */
[----:B------:R-:W-:-:S04]  /*0b40*/  NOP ;  /* 0x0000000000007918 */ /* 0x000fc80000000000 */
[----:B------:R-:W-:-:S15]  /*0b50*/  BRA.U UP1, `(.L_x_2) ;  /* 0xfffffff9013c7547 */ /* 0x000fde000b83ffff */
.L_x_1:
[----:B------:R-:W-:Y:S05]  /*0b60*/  BRA.U !UP0, `(.L_x_0) ;  /* 0x0000000108c87547 */ /* 0x000fea000b800000 */
[----:B------:R-:W0:Y:S01]  /*0b70*/  S2R R0, SR_LANEID ;  /* 0x0000000000007919 */ /* 0x000e220000000000 */
[----:B------:R-:W-:Y:S01]  /*0b80*/  USHF.R.U32.HI UR5, URZ, 0x1, UR14 ;  /* 0x00000001ff057899 */ /* 0x000fe2000801160e */
[----:B------:R-:W-:Y:S01]  /*0b90*/  IMAD.MOV.U32 R3, RZ, RZ, RZ ;  /* 0x000000ffff037224 */ /* 0x000fe200078e00ff */
[----:B------:R-:W-:Y:S01]  /*0ba0*/  USHF.R.U32.HI UR9, URZ, 0x1, UR7 ;  /* 0x00000001ff097899 */ /* 0x000fe20008011607 */
[----:B------:R-:W-:Y:S01]  /*0bb0*/  IMAD R22, R24, UR14, RZ ;  /* 0x0000000e18167c24 */ /* 0x000fe2000f8e02ff */
[----:B------:R-:W1:Y:S04]  /*0bc0*/  LDCU.64 UR10, c[0x0][0x388] ;  /* 0x00007100ff0a77ac */ /* 0x000e680008000a00 */
[----:B------:R-:W-:Y:S01]  /*0bd0*/  LEA R22, R22, UR4, 0x4 ;  /* 0x0000000416167c11 */ /* 0x000fe2000f8e20ff */
[----:B------:R-:W-:Y:S01]  /*0be0*/  UIMAD UR6, UR4, UR7, URZ ;  /* 0x00000007040672a4 */ /* 0x000fe2000f8e02ff */
[----:B0-----:R-:W-:-:S02]  /*0bf0*/  LOP3.LUT R2, R0, 0x3, RZ, 0xc0, !PT ;  /* 0x0000000300027812 */ /* 0x001fc400078ec0ff */
[----:B------:R-:W-:-:S05]  /*0c00*/  SHF.R.U32.HI R5, RZ, 0x2, R0 ;  /* 0x00000002ff057819 */ /* 0x000fca0000011600 */
[----:B------:R-:W-:Y:S01]  /*0c10*/  IMAD.WIDE.U32 R16, R5, UR5, R2 ;  /* 0x0000000505107c25 */ /* 0x000fe2000f8e0002 */
[----:B------:R-:W-:-:S03]  /*0c20*/  UIADD3 UR5, UPT, UPT, -UR8, URZ, URZ ;  /* 0x000000ff08057290 */ /* 0x000fc6000fffe1ff */
[----:B------:R-:W-:Y:S01]  /*0c30*/  IMAD.WIDE.U32 R2, R5, UR9, R2 ;  /* 0x0000000905027c25 */ /* 0x000fe2000f8e0002 */
[----:B------:R-:W-:-:S04]  /*0c40*/  SHF.L.U64.HI R20, R16, 0x2, R17 ;  /* 0x0000000210147819 */ /* 0x000fc80000010211 */
[----:B-1----:R-:W-:-:S07]  /*0c50*/  SHF.L.U64.HI R0, R2, 0x2, R3 ;  /* 0x0000000202007819 */ /* 0x002fce0000010203 */
.L_x_3:
[----:B------:R-:W-:Y:S01]  /*0c60*/  IMAD.U32 R6, RZ, RZ, UR6 ;  /* 0x00000006ff067e24 */ /* 0x000fe2000f8e00ff */
[----:B------:R-:W-:Y:S01]  /*0c70*/  LEA R7, P0, R21, UR6, 0x4 ;  /* 0x0000000615077c11 */ /* 0x000fe2000f8020ff */
[----:B------:R-:W0:Y:S01]  /*0c80*/  LDC.64 R4, c[0x0][0x380] ;  /* 0x0000e000ff047b82 */ /* 0x000e220000000a00 */
[----:B------:R-:W-:Y:S02]  /*0c90*/  IMAD.U32 R31, RZ, RZ, UR7 ;  /* 0x00000007ff1f7e24 */ /* 0x000fe4000f8e00ff */
[----:B------:R-:W-:Y:S02]  /*0ca0*/  LEA.HI.X.SX32 R6, R6, RZ, 0x1, P0 ;  /* 0x000000ff06067211 */ /* 0x000fe400000f0eff */
[----:B------:R-:W-:-:S04]  /*0cb0*/  LEA R29, P0, R7, UR10, 0x1 ;  /* 0x0000000a071d7c11 */ /* 0x000fc8000f8008ff */
[----:B------:R-:W-:Y:S02]  /*0cc0*/  LEA.HI.X R7, R7, UR11, R6, 0x1, P0 ;  /* 0x0000000b07077c11 */ /* 0x000fe400080f0c06 */
[----:B------:R-:W-:-:S05]  /*0cd0*/  LEA R28, P0, R2, R29, 0x2 ;  /* 0x0000001d021c7211 */ /* 0x000fca00078010ff */
[----:B------:R-:W-:Y:S02]  /*0ce0*/  IMAD.X R29, R7, 0x1, R0, P0 ;  /* 0x00000001071d7824 */ /* 0x000fe400000e0600 */
[----:B------:R-:W-:-:S03]  /*0cf0*/  IMAD.WIDE.U32 R30, R31, 0x10, R28 ;  /* 0x000000101f1e7825 */ /* 0x000fc600078e001c */
[----:B------:R-:W2:Y:S04]  /*0d00*/  LDG.E R23, desc[UR12][R28.64] ;  /* 0x0000000c1c177981 */ /* 0x000ea8000c1e1900 */
[----:B------:R2:W3:Y:S04]  /*0d10*/  LDG.E R32, desc[UR12][R28.64+0x10] ;  /* 0x0000100c1c207981 */ /* 0x0004e8000c1e1900 */
[----:B------:R-:W4:Y:S04]  /*0d20*/  LDG.E R25, desc[UR12][R30.64] ;  /* 0x0000000c1e197981 */ /* 0x000f28000c1e1900 */
[----:B------:R-:W5:Y:S01]  /*0d30*/  LDG.E R33, desc[UR12][R30.64+0x10] ;  /* 0x0000100c1e217981 */ /* 0x000f62000c1e1900 */
[----:B0-----:R-:W-:-:S04]  /*0d40*/  IMAD.WIDE.U32 R4, R22, 0x2, R4 ;  /* 0x0000000216047825 */ /* 0x001fc800078e0004 */
[----:B------:R-:W-:Y:S01]  /*0d50*/  IMAD.U32 R19, RZ, RZ, UR14 ;  /* 0x0000000eff137e24 */ /* 0x000fe2000f8e00ff */
[----:B------:R-:W-:-:S05]  /*0d60*/  LEA R26, P0, R16, R4, 0x2 ;  /* 0x00000004101a7211 */ /* 0x000fca00078010ff */
[----:B------:R-:W-:Y:S02]  /*0d70*/  IMAD.X R27, R5, 0x1, R20, P0 ;  /* 0x00000001051b7824 */ /* 0x000fe400000e0614 */
[----:B------:R-:W-:-:S03]  /*0d80*/  IMAD.WIDE.U32 R18, R19, 0x10, R26 ;  /* 0x0000001013127825 */ /* 0x000fc600078e001a */
[----:B------:R-:W5:Y:S04]  /*0d90*/  LDG.E R4, desc[UR12][R26.64] ;  /* 0x0000000c1a047981 */ /* 0x000f68000c1e1900 */
[----:B------:R-:W5:Y:S04]  /*0da0*/  LDG.E R6, desc[UR12][R26.64+0x10] ;  /* 0x0000100c1a067981 */ /* 0x000f68000c1e1900 */
[----:B------:R-:W5:Y:S04]  /*0db0*/  LDG.E R5, desc[UR12][R18.64] ;  /* 0x0000000c12057981 */ /* 0x000f68000c1e1900 */
[----:B------:R-:W5:Y:S01]  /*0dc0*/  LDG.E R7, desc[UR12][R18.64+0x10] ;  /* 0x0000100c12077981 */ /* 0x000f62000c1e1900 */
[----:B------:R-:W-:Y:S01]  /*0dd0*/  UIADD3 UR5, UPT, UPT, UR5, 0x1, URZ ;  /* 0x0000000105057890 */ /* 0x000fe2000fffe0ff */
[----:B------:R-:W-:Y:S01]  /*0de0*/  VIADD R22, R22, 0x10 ;  /* 0x0000001016167836 */ /* 0x000fe20000000000 */
[----:B------:R-:W-:-:S02]  /*0df0*/  ULEA UR6, UR7, UR6, 0x4 ;  /* 0x0000000607067291 */ /* 0x000fc4000f8e20ff */
[----:B------:R-:W-:Y:S01]  /*0e00*/  UISETP.NE.AND UP0, UPT, UR5, URZ, UPT ;  /* 0x000000ff0500728c */ /* 0x000fe2000bf05270 */
[----:B--2---:R-:W-:Y:S04]  /*0e10*/  MOVM.16.MT88 R28, R23 ;  /* 0x00000000171c723a */ /* 0x004fe80000000000 */
[----:B---3--:R-:W-:Y:S04]  /*0e20*/  MOVM.16.MT88 R32, R32 ;  /* 0x000000002020723a */ /* 0x008fe80000000000 */
[----:B----4-:R-:W0:Y:S04]  /*0e30*/  MOVM.16.MT88 R29, R25 ;  /* 0x00000000191d723a */ /* 0x010e280000000000 */
[----:B-----5:R-:W1:Y:S01]  /*0e40*/  MOVM.16.MT88 R33, R33 ;  /* 0x000000002121723a */ /* 0x020e620000000000 */
[C---:B0-----:R-:W-:Y:S08]  /*0e50*/  HMMA.16816.F32 R8, R4.reuse, R28, R8 ;  /* 0x0000001c0408723c */ /* 0x041ff00000001808 */
[----:B-1----:R-:W-:Y:S01]  /*0e60*/  HMMA.16816.F32 R12, R4, R32, R12 ;  /* 0x00000020040c723c */ /* 0x002fe2000000180c */
[----:B------:R-:W-:-:S04]  /*0e70*/  NOP ;  /* 0x0000000000007918 */ /* 0x000fc80000000000 */
[----:B------:R-:W-:-:S15]  /*0e80*/  BRA.U UP0, `(.L_x_3) ;  /* 0xfffffffd00747547 */ /* 0x000fde000b83ffff */
.L_x_0:
[----:B------:R-:W0:Y:S01]  /*0e90*/  S2R R0, SR_LANEID ;  /* 0x0000000000007919 */ /* 0x000e220000000000 */
[----:B------:R-:W1:Y:S01]  /*0ea0*/  LDCU.64 UR4, c[0x0][0x390] ;  /* 0x00007200ff0477ac */ /* 0x000e620008000a00 */
[----:B------:R-:W-:Y:S02]  /*0eb0*/  IMAD R24, R24, UR7, RZ ;  /* 0x0000000718187c24 */ /* 0x000fe4000f8e02ff */
[----:B------:R-:W-:Y:S01]  /*0ec0*/  IMAD.MOV.U32 R3, RZ, RZ, RZ ;  /* 0x000000ffff037224 */ /* 0x000fe200078e00ff */
[----:B------:R-:W-:Y:S01]  /*0ed0*/  USHF.R.U32.HI UR6, URZ, 0x1, UR7 ;  /* 0x00000001ff067899 */ /* 0x000fe20008011607 */
[----:B------:R-:W-:-:S05]  /*0ee0*/  IMAD.SHL.U32 R24, R24, 0x10, RZ ;  /* 0x0000001018187824 */ /* 0x000fca00078e00ff */
[----:B------:R-:W-:-:S04]  /*0ef0*/  LEA R7, P0, R21, R24, 0x4 ;  /* 0x0000001815077211 */ /* 0x000fc800078020ff */
[----:B------:R-:W-:Y:S02]  /*0f00*/  LEA.HI.X.SX32 R24, R24, RZ, 0x1, P0 ;  /* 0x000000ff18187211 */ /* 0x000fe400000f0eff */
[----:B0-----:R-:W-:Y:S02]  /*0f10*/  LOP3.LUT R2, R0, 0x3, RZ, 0xc0, !PT ;  /* 0x0000000300027812 */ /* 0x001fe400078ec0ff */
[----:B------:R-:W-:-:S05]  /*0f20*/  SHF.R.U32.HI R5, RZ, 0x2, R0 ;  /* 0x00000002ff057819 */ /* 0x000fca0000011600 */
[----:B------:R-:W-:Y:S01]  /*0f30*/  IMAD.WIDE.U32 R4, R5, UR6, R2 ;  /* 0x0000000605047c25 */ /* 0x000fe2000f8e0002 */
[----:B-1----:R-:W-:-:S04]  /*0f40*/  LEA R3, P0, R7, UR4, 0x2 ;  /* 0x0000000407037c11 */ /* 0x002fc8000f8010ff */
[----:B------:R-:W-:Y:S02]  /*0f50*/  LEA.HI.X R7, R7, UR5, R24, 0x2, P0 ;  /* 0x0000000507077c11 */ /* 0x000fe400080f1418 */
[----:B------:R-:W-:-:S04]  /*0f60*/  LEA R2, P0, R4, R3, 0x3 ;  /* 0x0000000304027211 */ /* 0x000fc800078018ff */
[----:B------:R-:W-:Y:S01]  /*0f70*/  LEA.HI.X R3, R4, R7, R5, 0x3, P0 ;  /* 0x0000000704037211 */ /* 0x000fe200000f1c05 */
[----:B------:R-:W-:-:S04]  /*0f80*/  IMAD.U32 R5, RZ, RZ, UR6 ;  /* 0x00000006ff057e24 */ /* 0x000fc8000f8e00ff */
[----:B------:R-:W-:Y:S01]  /*0f90*/  IMAD.WIDE.U32 R4, R5, 0x40, R2 ;  /* 0x0000004005047825 */ /* 0x000fe200078e0002 */
[----:B------:R-:W-:Y:S04]  /*0fa0*/  STG.E.64 desc[UR12][R2.64], R8 ;  /* 0x0000000802007986 */ /* 0x000fe8000c101b0c */
[----:B------:R-:W-:Y:S04]  /*0fb0*/  STG.E.64 desc[UR12][R4.64], R10 ;  /* 0x0000000a04007986 */ /* 0x000fe8000c101b0c */
[----:B------:R-:W-:Y:S04]  /*0fc0*/  STG.E.64 desc[UR12][R2.64+0x20], R12 ;  /* 0x0000200c02007986 */ /* 0x000fe8000c101b0c */
[----:B------:R-:W-:Y:S01]  /*0fd0*/  STG.E.64 desc[UR12][R4.64+0x20], R14 ;  /* 0x0000200e04007986 */ /* 0x000fe2000c101b0c */
[----:B------:R-:W-:Y:S05]  /*0fe0*/  EXIT ;  /* 0x000000000000794d */ /* 0x000fea0003800000 */
.L_x_4:
[----:B------:R-:W-:-:S00]  /*0ff0*/  BRA `(.L_x_4) ;  /* 0xfffffffc00fc7947 */ /* 0x000fc0000383ffff */
[----:B------:R-:W-:-:S00]  /*1000*/  NOP ;  /* 0x0000000000007918 */ /* 0x000fc00000000000 */
[----:B------:R-:W-:-:S00]  /*1010*/  NOP ;  /* 0x0000000000007918 */ /* 0x000fc00000000000 */
[----:B------:R-:W-:-:S00]  /*1020*/  NOP ;  /* 0x0000000000007918 */ /* 0x000fc00000000000 */
[----:B------:R-:W-:-:S00]  /*1030*/  NOP ;  /* 0x0000000000007918 */ /* 0x000fc00000000000 */
[----:B------:R-:W-:-:S00]  /*1040*/  NOP ;  /* 0x0000000000007918 */ /* 0x000fc00000000000 */
[----:B------:R-:W-:-:S00]  /*1050*/  NOP ;  /* 0x0000000000007918 */ /* 0x000fc00000000000 */
[----:B------:R-:W-:-:S00]  /*1060*/  NOP ;  /* 0x0000000000007918 */ /* 0x000fc00000000000 */
[----:B------:R-:W-:-:S00]  /*1070*/  NOP ;  /* 0x0000000000007918 */ /* 0x000fc00000000000 */
.L_x_19:


//--------------------- .text._Z17convertFP32ToFP16PfP6__halfi --------------------------
	.section	.text._Z17convertFP32ToFP16PfP6__halfi,"ax",@progbits
	.align	128
        .global         _Z17convertFP32ToFP16PfP6__halfi
        .type           _Z17convertFP32ToFP16PfP6__halfi,@function
        .size           _Z17convertFP32ToFP16PfP6__halfi,(.L_x_20 - _Z17convertFP32ToFP16PfP6__halfi)
        .other          _Z17convertFP32ToFP16PfP6__halfi,@"STO_CUDA_ENTRY STV_DEFAULT"
_Z17convertFP32ToFP16PfP6__halfi:
.text._Z17convertFP32ToFP16PfP6__halfi:
[----:B------:R-:W-:Y:S01]  /*0000*/  LDC R1, c[0x0][0x37c] ;  /* 0x0000df00ff017b82 */ /* 0x000fe20000000800 */
[----:B------:R-:W0:Y:S07]  /*0010*/  S2R R0, SR_TID.X ;  /* 0x0000000000007919 */ /* 0x000e2e0000002100 */
[----:B------:R-:W0:Y:S01]  /*0020*/  S2UR UR4, SR_CTAID.X ;  /* 0x00000000000479c3 */ /* 0x000e220000002500 */
[----:B------:R-:W1:Y:S07]  /*0030*/  LDCU UR5, c[0x0][0x390] ;  /* 0x00007200ff0577ac */ /* 0x000e6e0008000800 */
[----:B------:R-:W0:Y:S02]  /*0040*/  LDC R7, c[0x0][0x360] ;  /* 0x0000d800ff077b82 */ /* 0x000e240000000800 */
[----:B0-----:R-:W-:-:S05]  /*0050*/  IMAD R7, R7, UR4, R0 ;  /* 0x0000000407077c24 */ /* 0x001fca000f8e0200 */
[----:B-1----:R-:W-:-:S13]  /*0060*/  ISETP.GE.AND P0, PT, R7, UR5, PT ;  /* 0x0000000507007c0c */ /* 0x002fda000bf06270 */
[----:B------:R-:W-:Y:S05]  /*0070*/  @P0 EXIT ;  /* 0x000000000000094d */ /* 0x000fea0003800000 */
[----:B------:R-:W0:Y:S01]  /*0080*/  LDC.64 R2, c[0x0][0x380] ;  /* 0x0000e000ff027b82 */ /* 0x000e220000000a00 */
[----:B------:R-:W1:Y:S07]  /*0090*/  LDCU.64 UR4, c[0x0][0x358] ;  /* 0x00006b00ff0477ac */ /* 0x000e6e0008000a00 */
[----:B------:R-:W2:Y:S01]  /*00a0*/  LDC.64 R4, c[0x0][0x388] ;  /* 0x0000e200ff047b82 */ /* 0x000ea20000000a00 */
[----:B0-----:R-:W-:-:S06]  /*00b0*/  IMAD.WIDE R2, R7, 0x4, R2 ;  /* 0x0000000407027825 */ /* 0x001fcc00078e0202 */
[----:B-1----:R-:W3:Y:S01]  /*00c0*/  LDG.E R2, desc[UR4][R2.64] ;  /* 0x0000000402027981 */ /* 0x002ee2000c1e1900 */
[----:B--2---:R-:W-:Y:S01]  /*00d0*/  IMAD.WIDE R4, R7, 0x2, R4 ;  /* 0x0000000207047825 */ /* 0x004fe200078e0204 */
[----:B---3--:R-:W-:-:S05]  /*00e0*/  F2FP.F16.F32.PACK_AB R0, RZ, R2 ;  /* 0x00000002ff00723e */ /* 0x008fca00000000ff */
[----:B------:R-:W-:Y:S01]  /*00f0*/  STG.E.U16 desc[UR4][R4.64], R0 ;  /* 0x0000000004007986 */ /* 0x000fe2000c101504 */
[----:B------:R-:W-:Y:S05]  /*0100*/  EXIT ;  /* 0x000000000000794d */ /* 0x000fea0003800000 */
.L_x_5:
        /* <DEDUP_REMOVED lines=15> */
.L_x_20:


//--------------------- .text._Z10tiled_gemmPfS_S_iiiii --------------------------
	.section	.text._Z10tiled_gemmPfS_S_iiiii,"ax",@progbits
	.align	128
        .global         _Z10tiled_gemmPfS_S_iiiii
        .type           _Z10tiled_gemmPfS_S_iiiii,@function
        .size           _Z10tiled_gemmPfS_S_iiiii,(.L_x_21 - _Z10tiled_gemmPfS_S_iiiii)
        .other          _Z10tiled_gemmPfS_S_iiiii,@"STO_CUDA_ENTRY STV_DEFAULT"
_Z10tiled_gemmPfS_S_iiiii:
.text._Z10tiled_gemmPfS_S_iiiii:
[----:B------:R-:W-:Y:S08]  /*0000*/  LDC R1, c[0x0][0x37c] ;  /* 0x0000df00ff017b82 */ /* 0x000ff00000000800 */
[----:B------:R-:W0:Y:S01]  /*0010*/  LDC R3, c[0x0][0x3a8] ;  /* 0x0000ea00ff037b82 */ /* 0x000e220000000800 */
[----:B------:R-:W1:Y:S01]  /*0020*/  LDCU.64 UR6, c[0x0][0x358] ;  /* 0x00006b00ff0677ac */ /* 0x000e620008000a00 */
[----:B------:R-:W-:-:S06]  /*0030*/  IMAD.MOV.U32 R16, RZ, RZ, RZ ;  /* 0x000000ffff107224 */ /* 0x000fcc00078e00ff */
[----:B------:R-:W2:Y:S08]  /*0040*/  LDC R2, c[0x0][0x39c] ;  /* 0x0000e700ff027b82 */ /* 0x000eb00000000800 */
[----:B------:R-:W-:Y:S01]  /*0050*/  S2UR UR4, SR_CTAID.X ;  /* 0x00000000000479c3 */ /* 0x000fe20000002500 */
[----:B0-----:R-:W-:-:S07]  /*0060*/  IABS R9, R3 ;  /* 0x0000000300097213 */ /* 0x001fce0000000000 */
[----:B------:R-:W0:Y:S01]  /*0070*/  S2UR UR5, SR_CTAID.Y ;  /* 0x00000000000579c3 */ /* 0x000e220000002600 */
[----:B------:R-:W3:Y:S01]  /*0080*/  I2F.RP R0, R9 ;  /* 0x0000000900007306 */ /* 0x000ee20000209400 */
[----:B--2---:R-:W-:-:S07]  /*0090*/  IADD3 R2, PT, PT, R3, -0x1, R2 ;  /* 0xffffffff03027810 */ /* 0x004fce0007ffe002 */
[----:B---3--:R-:W2:Y:S02]  /*00a0*/  MUFU.RCP R0, R0 ;  /* 0x0000000000007308 */ /* 0x008ea40000001000 */
[----:B--2---:R-:W-:Y:S02]  /*00b0*/  IADD3 R4, PT, PT, R0, 0xffffffe, RZ ;  /* 0x0ffffffe00047810 */ /* 0x004fe40007ffe0ff */
[----:B------:R-:W-:-:S04]  /*00c0*/  IABS R0, R2 ;  /* 0x0000000200007213 */ /* 0x000fc80000000000 */
[----:B------:R2:W3:Y:S01]  /*00d0*/  F2I.FTZ.U32.TRUNC.NTZ R5, R4 ;  /* 0x0000000400057305 */ /* 0x0004e2000021f000 */
[----:B------:R-:W-:-:S04]  /*00e0*/  LOP3.LUT R2, R2, R3, RZ, 0x3c, !PT ;  /* 0x0000000302027212 */ /* 0x000fc800078e3cff */
[----:B------:R-:W-:Y:S01]  /*00f0*/  ISETP.GE.AND P1, PT, R2, RZ, PT ;  /* 0x000000ff0200720c */ /* 0x000fe20003f26270 */
[----:B--2---:R-:W-:Y:S01]  /*0100*/  IMAD.MOV.U32 R4, RZ, RZ, RZ ;  /* 0x000000ffff047224 */ /* 0x004fe200078e00ff */
[----:B---3--:R-:W-:-:S05]  /*0110*/  IADD3 R6, PT, PT, RZ, -R5, RZ ;  /* 0x80000005ff067210 */ /* 0x008fca0007ffe0ff */
[----:B------:R-:W-:Y:S02]  /*0120*/  IMAD R7, R6, R9, RZ ;  /* 0x0000000906077224 */ /* 0x000fe400078e02ff */
[----:B------:R-:W0:Y:S02]  /*0130*/  S2R R6, SR_TID.Y ;  /* 0x0000000000067919 */ /* 0x000e240000002200 */
[----:B------:R-:W-:-:S06]  /*0140*/  IMAD.HI.U32 R5, R5, R7, R4 ;  /* 0x0000000705057227 */ /* 0x000fcc00078e0004 */
[----:B------:R-:W-:-:S05]  /*0150*/  IMAD.HI.U32 R7, R5, R0, RZ ;  /* 0x0000000005077227 */ /* 0x000fca00078e00ff */
[----:B------:R-:W-:-:S05]  /*0160*/  IADD3 R5, PT, PT, -R7, RZ, RZ ;  /* 0x000000ff07057210 */ /* 0x000fca0007ffe1ff */
[----:B------:R-:W-:-:S05]  /*0170*/  IMAD R0, R9, R5, R0 ;  /* 0x0000000509007224 */ /* 0x000fca00078e0200 */
[----:B------:R-:W-:-:S13]  /*0180*/  ISETP.GT.U32.AND P2, PT, R9, R0, PT ;  /* 0x000000000900720c */ /* 0x000fda0003f44070 */
[----:B------:R-:W-:Y:S01]  /*0190*/  @!P2 IMAD.IADD R0, R0, 0x1, -R9 ;  /* 0x000000010000a824 */ /* 0x000fe200078e0a09 */
[----:B------:R-:W-:Y:S02]  /*01a0*/  @!P2 IADD3 R7, PT, PT, R7, 0x1, RZ ;  /* 0x000000010707a810 */ /* 0x000fe40007ffe0ff */
[C---:B------:R-:W-:Y:S02]  /*01b0*/  ISETP.NE.AND P2, PT, R3.reuse, RZ, PT ;  /* 0x000000ff0300720c */ /* 0x040fe40003f45270 */
[----:B------:R-:W-:Y:S01]  /*01c0*/  ISETP.GE.U32.AND P0, PT, R0, R9, PT ;  /* 0x000000090000720c */ /* 0x000fe20003f06070 */
[----:B0-----:R-:W-:Y:S01]  /*01d0*/  IMAD R9, R3, UR5, R6 ;  /* 0x0000000503097c24 */ /* 0x001fe2000f8e0206 */
[----:B------:R-:W0:Y:S11]  /*01e0*/  S2R R0, SR_TID.X ;  /* 0x0000000000007919 */ /* 0x000e360000002100 */
[----:B------:R-:W-:-:S05]  /*01f0*/  @P0 VIADD R7, R7, 0x1 ;  /* 0x0000000107070836 */ /* 0x000fca0000000000 */
[----:B------:R-:W-:Y:S02]  /*0200*/  @!P1 IADD3 R7, PT, PT, -R7, RZ, RZ ;  /* 0x000000ff07079210 */ /* 0x000fe40007ffe1ff */
[----:B------:R-:W-:-:S04]  /*0210*/  @!P2 LOP3.LUT R7, RZ, R3, RZ, 0x33, !PT ;  /* 0x00000003ff07a212 */ /* 0x000fc800078e33ff */
[----:B------:R-:W-:Y:S01]  /*0220*/  ISETP.GE.AND P0, PT, R7, 0x1, PT ;  /* 0x000000010700780c */ /* 0x000fe20003f06270 */
[----:B0-----:R-:W-:-:S12]  /*0230*/  IMAD R8, R3, UR4, R0 ;  /* 0x0000000403087c24 */ /* 0x001fd8000f8e0200 */
[----:B-1----:R-:W-:Y:S05]  /*0240*/  @!P0 BRA `(.L_x_6) ;  /* 0x0000000800308947 */ /* 0x002fea0003800000 */
[----:B------:R-:W0:Y:S01]  /*0250*/  S2UR UR5, SR_CgaCtaId ;  /* 0x00000000000579c3 */ /* 0x000e220000008800 */
[CC--:B------:R-:W-:Y:S01]  /*0260*/  IMAD R2, R3.reuse, R3.reuse, RZ ;  /* 0x0000000303027224 */ /* 0x0c0fe200078e02ff */
[----:B------:R-:W-:Y:S01]  /*0270*/  UMOV UR4, 0x400 ;  /* 0x0000040000047882 */ /* 0x000fe20000000000 */
[C---:B------:R-:W-:Y:S01]  /*0280*/  LOP3.LUT R10, R3.reuse, 0x7ffffff8, RZ, 0xc0, !PT ;  /* 0x7ffffff8030a7812 */ /* 0x040fe200078ec0ff */
[----:B------:R-:W-:Y:S02]  /*0290*/  HFMA2 R16, -RZ, RZ, 0, 0 ;  /* 0x00000000ff107431 */ /* 0x000fe400000001ff */
[----:B------:R-:W-:Y:S01]  /*02a0*/  IMAD R11, R0, R3, RZ ;  /* 0x00000003000b7224 */ /* 0x000fe200078e02ff */
[----:B------:R-:W-:Y:S02]  /*02b0*/  SHF.L.U32 R5, R2, 0x2, RZ ;  /* 0x0000000202057819 */ /* 0x000fe400000006ff */
[C---:B------:R-:W-:Y:S01]  /*02c0*/  LOP3.LUT R21, R3.reuse, 0x7, RZ, 0xc0, !PT ;  /* 0x0000000703157812 */ /* 0x040fe200078ec0ff */
[----:B------:R-:W-:Y:S01]  /*02d0*/  IMAD.MOV R13, RZ, RZ, -R10 ;  /* 0x000000ffff0d7224 */ /* 0x000fe200078e0a0a */
[----:B------:R-:W-:Y:S01]  /*02e0*/  LOP3.LUT R12, R3, 0x3, RZ, 0xc0, !PT ;  /* 0x00000003030c7812 */ /* 0x000fe200078ec0ff */
[----:B------:R-:W-:Y:S01]  /*02f0*/  IMAD R15, R6, 0x4, R5 ;  /* 0x00000004060f7824 */ /* 0x000fe200078e0205 */
[----:B0-----:R-:W-:-:S03]  /*0300*/  ULEA UR5, UR5, UR4, 0x18 ;  /* 0x0000000405057291 */ /* 0x001fc6000f8ec0ff */
[----:B------:R-:W-:-:S03]  /*0310*/  UMOV UR4, URZ ;  /* 0x000000ff00047c82 */ /* 0x000fc60008000000 */
[----:B------:R-:W-:Y:S01]  /*0320*/  IADD3 R14, PT, PT, R5, UR5, RZ ;  /* 0x00000005050e7c10 */ /* 0x000fe2000fffe0ff */
[----:B------:R-:W-:-:S07]  /*0330*/  VIADD R15, R15, UR5 ;  /* 0x000000050f0f7c36 */ /* 0x000fce0008000000 */
.L_x_12:
[----:B0-----:R-:W0:Y:S01]  /*0340*/  LDC R17, c[0x0][0x3a8] ;  /* 0x0000ea00ff117b82 */ /* 0x001e220000000800 */
[----:B------:R-:W1:Y:S01]  /*0350*/  LDCU.64 UR8, c[0x0][0x398] ;  /* 0x00007300ff0877ac */ /* 0x000e620008000a00 */
[----:B------:R-:W-:Y:S01]  /*0360*/  IMAD.MOV.U32 R20, RZ, RZ, RZ ;  /* 0x000000ffff147224 */ /* 0x000fe200078e00ff */
[----:B------:R-:W2:Y:S02]  /*0370*/  LDCU.64 UR10, c[0x0][0x3a0] ;  /* 0x00007400ff0a77ac */ /* 0x000ea40008000a00 */
[----:B--2---:R-:W-:Y:S01]  /*0380*/  ISETP.GE.AND P1, PT, R9, UR11, PT ;  /* 0x0000000b09007c0c */ /* 0x004fe2000bf26270 */
[C---:B0-----:R-:W-:Y:S02]  /*0390*/  IMAD R19, R17.reuse, UR4, R6 ;  /* 0x0000000411137c24 */ /* 0x041fe4000f8e0206 */
[----:B------:R-:W-:-:S03]  /*03a0*/  IMAD R18, R17, UR4, R0 ;  /* 0x0000000411127c24 */ /* 0x000fc6000f8e0200 */
[----:B-1----:R-:W-:Y:S02]  /*03b0*/  ISETP.GE.AND P0, PT, R19, UR9, PT ;  /* 0x0000000913007c0c */ /* 0x002fe4000bf06270 */
[----:B------:R-:W-:Y:S02]  /*03c0*/  ISETP.GE.OR P1, PT, R18, UR10, P1 ;  /* 0x0000000a12007c0c */ /* 0x000fe40008f26670 */
[----:B------:R-:W-:-:S11]  /*03d0*/  ISETP.GE.OR P0, PT, R8, UR8, P0 ;  /* 0x0000000808007c0c */ /* 0x000fd60008706670 */
[----:B------:R-:W0:Y:S01]  /*03e0*/  @!P1 LDC.64 R4, c[0x0][0x388] ;  /* 0x0000e200ff049b82 */ /* 0x000e220000000a00 */
[----:B------:R-:W-:Y:S01]  /*03f0*/  @!P1 IMAD R23, R18, UR11, R9 ;  /* 0x0000000b12179c24 */ /* 0x000fe2000f8e0209 */
[----:B------:R-:W-:Y:S01]  /*0400*/  MOV R18, RZ ;  /* 0x000000ff00127202 */ /* 0x000fe20000000f00 */
[----:B------:R-:W-:-:S05]  /*0410*/  @!P0 IMAD R19, R8, UR9, R19 ;  /* 0x0000000908138c24 */ /* 0x000fca000f8e0213 */
[----:B------:R-:W1:Y:S01]  /*0420*/  @!P0 LDC.64 R2, c[0x0][0x380] ;  /* 0x0000e000ff028b82 */ /* 0x000e620000000a00 */
[----:B0-----:R-:W-:-:S05]  /*0430*/  @!P1 IMAD.WIDE R4, R23, 0x4, R4 ;  /* 0x0000000417049825 */ /* 0x001fca00078e0204 */
[----:B------:R-:W2:Y:S01]  /*0440*/  @!P1 LDG.E R20, desc[UR6][R4.64] ;  /* 0x0000000604149981 */ /* 0x000ea2000c1e1900 */
[----:B-1----:R-:W-:-:S05]  /*0450*/  @!P0 IMAD.WIDE R2, R19, 0x4, R2 ;  /* 0x0000000413028825 */ /* 0x002fca00078e0202 */
[----:B------:R-:W3:Y:S01]  /*0460*/  @!P0 LDG.E R18, desc[UR6][R2.64] ;  /* 0x0000000602128981 */ /* 0x000ee2000c1e1900 */
[----:B------:R-:W-:Y:S02]  /*0470*/  ISETP.GE.AND P1, PT, R17, 0x1, PT ;  /* 0x000000011100780c */ /* 0x000fe40003f26270 */
[----:B------:R-:W-:Y:S01]  /*0480*/  IADD3 R19, PT, PT, R11, R6, RZ ;  /* 0x000000060b137210 */ /* 0x000fe20007ffe0ff */
[----:B------:R-:W-:-:S03]  /*0490*/  UIADD3 UR4, UPT, UPT, UR4, 0x1, URZ ;  /* 0x0000000104047890 */ /* 0x000fc6000fffe0ff */
[C---:B------:R-:W-:Y:S01]  /*04a0*/  LEA R23, R19.reuse, UR5, 0x2 ;  /* 0x0000000513177c11 */ /* 0x040fe2000f8e10ff */
[----:B------:R-:W-:Y:S02]  /*04b0*/  IMAD R19, R19, 0x4, R14 ;  /* 0x0000000413137824 */ /* 0x000fe400078e020e */
[----:B------:R-:W-:Y:S02]  /*04c0*/  ISETP.NE.AND P0, PT, R7, UR4, PT ;  /* 0x0000000407007c0c */ /* 0x000fe4000bf05270 */
[----:B---3--:R0:W-:Y:S04]  /*04d0*/  STS [R23], R18 ;  /* 0x0000001217007388 */ /* 0x0081e80000000800 */
[----:B--2---:R0:W-:Y:S01]  /*04e0*/  STS [R19], R20 ;  /* 0x0000001413007388 */ /* 0x0041e20000000800 */
[----:B------:R-:W-:Y:S06]  /*04f0*/  BAR.SYNC.DEFER_BLOCKING 0x0 ;  /* 0x0000000000007b1d */ /* 0x000fec0000010000 */
[----:B------:R-:W-:Y:S05]  /*0500*/  @!P1 BRA `(.L_x_7) ;  /* 0x0000000400789947 */ /* 0x000fea0003800000 */
[----:B------:R-:W-:Y:S01]  /*0510*/  ISETP.GE.U32.AND P1, PT, R17, 0x8, PT ;  /* 0x000000081100780c */ /* 0x000fe20003f26070 */
[----:B------:R-:W-:-:S12]  /*0520*/  HFMA2 R2, -RZ, RZ, 0, 0 ;  /* 0x00000000ff027431 */ /* 0x000fd800000001ff */
[----:B------:R-:W-:Y:S05]  /*0530*/  @!P1 BRA `(.L_x_8) ;  /* 0x0000000000a49947 */ /* 0x000fea0003800000 */
[----:B------:R-:W-:Y:S01]  /*0540*/  LEA R4, R11, UR5, 0x2 ;  /* 0x000000050b047c11 */ /* 0x000fe2000f8e10ff */
[----:B------:R-:W-:Y:S01]  /*0550*/  IMAD.MOV.U32 R2, RZ, RZ, R15 ;  /* 0x000000ffff027224 */ /* 0x000fe200078e000f */
[----:B------:R-:W-:-:S03]  /*0560*/  MOV R3, R13 ;  /* 0x0000000d00037202 */ /* 0x000fc60000000f00 */
[----:B------:R-:W-:-:S07]  /*0570*/  VIADD R4, R4, 0x10 ;  /* 0x0000001004047836 */ /* 0x000fce0000000000 */
.L_x_9:
[----:B0-----:R-:W-:Y:S01]  /*0580*/  LDS R23, [R4+-0x10] ;  /* 0xfffff00004177984 */ /* 0x001fe20000000800 */
[----:B------:R-:W-:Y:S01]  /*0590*/  LEA R26, R17, R2, 0x2 ;  /* 0x00000002111a7211 */ /* 0x000fe200078e10ff */
[----:B------:R-:W-:Y:S02]  /*05a0*/  VIADD R3, R3, 0x8 ;  /* 0x0000000803037836 */ /* 0x000fe40000000000 */
[----:B------:R0:W1:Y:S02]  /*05b0*/  LDS R24, [R2] ;  /* 0x0000000002187984 */ /* 0x0000640000000800 */
[----:B------:R-:W-:Y:S01]  /*05c0*/  IMAD R20, R17, 0x4, R26 ;  /* 0x0000000411147824 */ /* 0x000fe200078e021a */
[----:B------:R-:W-:Y:S01]  /*05d0*/  ISETP.NE.AND P1, PT, R3, RZ, PT ;  /* 0x000000ff0300720c */ /* 0x000fe20003f25270 */
[----:B------:R-:W-:Y:S03]  /*05e0*/  LDS R22, [R4+-0xc] ;  /* 0xfffff40004167984 */ /* 0x000fe60000000800 */
[C---:B------:R-:W-:Y:S01]  /*05f0*/  LEA R28, R17.reuse, R20, 0x2 ;  /* 0x00000014111c7211 */ /* 0x040fe200078e10ff */
[----:B------:R-:W2:Y:S01]  /*0600*/  LDS R26, [R26] ;  /* 0x000000001a1a7984 */ /* 0x000ea20000000800 */
[----:B0-----:R-:W-:-:S03]  /*0610*/  LEA R2, R17, R2, 0x5 ;  /* 0x0000000211027211 */ /* 0x001fc600078e28ff */
[----:B------:R-:W-:Y:S04]  /*0620*/  LDS R19, [R4+-0x8] ;  /* 0xfffff80004137984 */ /* 0x000fe80000000800 */
[----:B------:R-:W0:Y:S04]  /*0630*/  LDS R20, [R20] ;  /* 0x0000000014147984 */ /* 0x000e280000000800 */
[----:B------:R-:W-:Y:S04]  /*0640*/  LDS R5, [R4+-0x4] ;  /* 0xfffffc0004057984 */ /* 0x000fe80000000800 */
[----:B------:R-:W3:Y:S04]  /*0650*/  LDS R18, [R28] ;  /* 0x000000001c127984 */ /* 0x000ee80000000800 */
[----:B------:R-:W-:Y:S04]  /*0660*/  LDS R27, [R4+0x8] ;  /* 0x00000800041b7984 */ /* 0x000fe80000000800 */
[----:B------:R-:W-:Y:S01]  /*0670*/  LDS R29, [R4+0xc] ;  /* 0x00000c00041d7984 */ /* 0x000fe20000000800 */
[----:B-1----:R-:W-:Y:S01]  /*0680*/  FFMA R23, R23, R24, R16 ;  /* 0x0000001817177223 */ /* 0x002fe20000000010 */
[----:B------:R-:W-:-:S02]  /*0690*/  IMAD R24, R17, 0x4, R28 ;  /* 0x0000000411187824 */ /* 0x000fc400078e021c */
[----:B------:R-:W-:Y:S03]  /*06a0*/  LDS R16, [R4] ;  /* 0x0000000004107984 */ /* 0x000fe60000000800 */
[C---:B------:R-:W-:Y:S01]  /*06b0*/  LEA R25, R17.reuse, R24, 0x2 ;  /* 0x0000001811197211 */ /* 0x040fe200078e10ff */
[----:B--2---:R-:W-:Y:S02]  /*06c0*/  FFMA R22, R22, R26, R23 ;  /* 0x0000001a16167223 */ /* 0x004fe40000000017 */
[----:B------:R-:W1:Y:S02]  /*06d0*/  LDS R23, [R24] ;  /* 0x0000000018177984 */ /* 0x000e640000000800 */
[----:B------:R-:W-:Y:S02]  /*06e0*/  IMAD R26, R17, 0x4, R25 ;  /* 0x00000004111a7824 */ /* 0x000fe400078e0219 */
[----:B0-----:R-:W-:-:S02]  /*06f0*/  FFMA R22, R19, R20, R22 ;  /* 0x0000001413167223 */ /* 0x001fc40000000016 */
[----:B------:R0:W-:Y:S04]  /*0700*/  LDS R19, [R4+0x4] ;  /* 0x0000040004137984 */ /* 0x0001e80000000800 */
[----:B------:R-:W2:Y:S01]  /*0710*/  LDS R20, [R25] ;  /* 0x0000000019147984 */ /* 0x000ea20000000800 */
[----:B---3--:R-:W-:Y:S01]  /*0720*/  FFMA R5, R5, R18, R22 ;  /* 0x0000001205057223 */ /* 0x008fe20000000016 */
[----:B------:R-:W-:Y:S01]  /*0730*/  LEA R18, R17, R26, 0x2 ;  /* 0x0000001a11127211 */ /* 0x000fe200078e10ff */
[----:B0-----:R-:W-:Y:S01]  /*0740*/  VIADD R4, R4, 0x20 ;  /* 0x0000002004047836 */ /* 0x001fe20000000000 */
[----:B------:R-:W0:Y:S04]  /*0750*/  LDS R26, [R26] ;  /* 0x000000001a1a7984 */ /* 0x000e280000000800 */
[----:B------:R-:W3:Y:S01]  /*0760*/  LDS R18, [R18] ;  /* 0x0000000012127984 */ /* 0x000ee20000000800 */
[----:B-1----:R-:W-:-:S04]  /*0770*/  FFMA R16, R16, R23, R5 ;  /* 0x0000001710107223 */ /* 0x002fc80000000005 */
[----:B--2---:R-:W-:-:S04]  /*0780*/  FFMA R16, R19, R20, R16 ;  /* 0x0000001413107223 */ /* 0x004fc80000000010 */
[----:B0-----:R-:W-:-:S04]  /*0790*/  FFMA R16, R27, R26, R16 ;  /* 0x0000001a1b107223 */ /* 0x001fc80000000010 */
[----:B---3--:R-:W-:Y:S01]  /*07a0*/  FFMA R16, R29, R18, R16 ;  /* 0x000000121d107223 */ /* 0x008fe20000000010 */
[----:B------:R-:W-:Y:S06]  /*07b0*/  @P1 BRA `(.L_x_9) ;  /* 0xfffffffc00701947 */ /* 0x000fec000383ffff */
[----:B------:R-:W-:-:S07]  /*07c0*/  MOV R2, R10 ;  /* 0x0000000a00027202 */ /* 0x000fce0000000f00 */
.L_x_8:
[----:B------:R-:W-:-:S13]  /*07d0*/  ISETP.NE.AND P1, PT, R21, RZ, PT ;  /* 0x000000ff1500720c */ /* 0x000fda0003f25270 */
[----:B------:R-:W-:Y:S05]  /*07e0*/  @!P1 BRA `(.L_x_7) ;  /* 0x0000000000c09947 */ /* 0x000fea0003800000 */
[----:B------:R-:W-:Y:S01]  /*07f0*/  VIADD R3, R21, 0xffffffff ;  /* 0xffffffff15037836 */ /* 0x000fe20000000000 */
[----:B------:R-:W-:-:S04]  /*0800*/  ISETP.NE.AND P2, PT, R12, RZ, PT ;  /* 0x000000ff0c00720c */ /* 0x000fc80003f45270 */
[----:B------:R-:W-:-:S13]  /*0810*/  ISETP.GE.U32.AND P1, PT, R3, 0x3, PT ;  /* 0x000000030300780c */ /* 0x000fda0003f26070 */
[----:B------:R-:W-:Y:S05]  /*0820*/  @!P1 BRA `(.L_x_10) ;  /* 0x0000000000509947 */ /* 0x000fea0003800000 */
[C---:B------:R-:W-:Y:S01]  /*0830*/  IMAD R5, R2.reuse, R17, R6 ;  /* 0x0000001102057224 */ /* 0x040fe200078e0206 */
[----:B------:R-:W-:Y:S01]  /*0840*/  IADD3 R3, PT, PT, R11, R2, RZ ;  /* 0x000000020b037210 */ /* 0x000fe20007ffe0ff */
[----:B------:R-:W-:Y:S02]  /*0850*/  VIADD R2, R2, 0x4 ;  /* 0x0000000402027836 */ /* 0x000fe40000000000 */
[----:B------:R-:W-:Y:S01]  /*0860*/  IMAD R4, R5, 0x4, R14 ;  /* 0x0000000405047824 */ /* 0x000fe200078e020e */
[----:B------:R-:W-:-:S04]  /*0870*/  LEA R3, R3, UR5, 0x2 ;  /* 0x0000000503037c11 */ /* 0x000fc8000f8e10ff */
[C---:B------:R-:W-:Y:S01]  /*0880*/  LEA R22, R17.reuse, R4, 0x2 ;  /* 0x0000000411167211 */ /* 0x040fe200078e10ff */
[----:B0-----:R-:W-:Y:S04]  /*0890*/  LDS R18, [R4] ;  /* 0x0000000004127984 */ /* 0x001fe80000000800 */
[----:B------:R-:W0:Y:S01]  /*08a0*/  LDS R5, [R3] ;  /* 0x0000000003057984 */ /* 0x000e220000000800 */
[----:B------:R-:W-:-:S03]  /*08b0*/  IMAD R26, R17, 0x4, R22 ;  /* 0x00000004111a7824 */ /* 0x000fc600078e0216 */
[----:B------:R-:W-:Y:S02]  /*08c0*/  LDS R20, [R3+0x4] ;  /* 0x0000040003147984 */ /* 0x000fe40000000800 */
[----:B------:R-:W-:Y:S02]  /*08d0*/  LEA R19, R17, R26, 0x2 ;  /* 0x0000001a11137211 */ /* 0x000fe400078e10ff */
[----:B------:R-:W1:Y:S04]  /*08e0*/  LDS R22, [R22] ;  /* 0x0000000016167984 */ /* 0x000e680000000800 */
[----:B------:R-:W-:Y:S04]  /*08f0*/  LDS R24, [R3+0x8] ;  /* 0x0000080003187984 */ /* 0x000fe80000000800 */
[----:B------:R-:W2:Y:S04]  /*0900*/  LDS R26, [R26] ;  /* 0x000000001a1a7984 */ /* 0x000ea80000000800 */
[----:B------:R-:W-:Y:S04]  /*0910*/  LDS R28, [R3+0xc] ;  /* 0x00000c00031c7984 */ /* 0x000fe80000000800 */
[----:B------:R-:W3:Y:S01]  /*0920*/  LDS R19, [R19] ;  /* 0x0000000013137984 */ /* 0x000ee20000000800 */
[----:B0-----:R-:W-:-:S04]  /*0930*/  FFMA R5, R5, R18, R16 ;  /* 0x0000001205057223 */ /* 0x001fc80000000010 */
[----:B-1----:R-:W-:-:S04]  /*0940*/  FFMA R5, R20, R22, R5 ;  /* 0x0000001614057223 */ /* 0x002fc80000000005 */
[----:B--2---:R-:W-:-:S04]  /*0950*/  FFMA R5, R24, R26, R5 ;  /* 0x0000001a18057223 */ /* 0x004fc80000000005 */
[----:B---3--:R-:W-:-:S07]  /*0960*/  FFMA R16, R28, R19, R5 ;  /* 0x000000131c107223 */ /* 0x008fce0000000005 */
.L_x_10:
[----:B------:R-:W-:Y:S05]  /*0970*/  @!P2 BRA `(.L_x_7) ;  /* 0x00000000005ca947 */ /* 0x000fea0003800000 */
[----:B------:R-:W-:Y:S02]  /*0980*/  ISETP.NE.AND P1, PT, R12, 0x1, PT ;  /* 0x000000010c00780c */ /* 0x000fe40003f25270 */
[----:B------:R-:W-:-:S11]  /*0990*/  LOP3.LUT P2, RZ, R17, 0x1, RZ, 0xc0, !PT ;  /* 0x0000000111ff7812 */ /* 0x000fd6000784c0ff */
[----:B------:R-:W-:Y:S05]  /*09a0*/  @!P1 BRA `(.L_x_11) ;  /* 0x0000000000309947 */ /* 0x000fea0003800000 */
[C---:B------:R-:W-:Y:S01]  /*09b0*/  IMAD R5, R2.reuse, R17, R6 ;  /* 0x0000001102057224 */ /* 0x040fe200078e0206 */
[----:B------:R-:W-:Y:S01]  /*09c0*/  IADD3 R3, PT, PT, R11, R2, RZ ;  /* 0x000000020b037210 */ /* 0x000fe20007ffe0ff */
[----:B------:R-:W-:Y:S02]  /*09d0*/  VIADD R2, R2, 0x2 ;  /* 0x0000000202027836 */ /* 0x000fe40000000000 */
[----:B------:R-:W-:Y:S01]  /*09e0*/  IMAD R4, R5, 0x4, R14 ;  /* 0x0000000405047824 */ /* 0x000fe200078e020e */
[----:B------:R-:W-:-:S04]  /*09f0*/  LEA R3, R3, UR5, 0x2 ;  /* 0x0000000503037c11 */ /* 0x000fc8000f8e10ff */
[----:B0-----:R-:W-:Y:S01]  /*0a00*/  LEA R19, R17, R4, 0x2 ;  /* 0x0000000411137211 */ /* 0x001fe200078e10ff */
[----:B------:R-:W-:Y:S04]  /*0a10*/  LDS R18, [R4] ;  /* 0x0000000004127984 */ /* 0x000fe80000000800 */
[----:B------:R-:W0:Y:S04]  /*0a20*/  LDS R5, [R3] ;  /* 0x0000000003057984 */ /* 0x000e280000000800 */
[----:B------:R-:W-:Y:S04]  /*0a30*/  LDS R20, [R3+0x4] ;  /* 0x0000040003147984 */ /* 0x000fe80000000800 */
[----:B------:R-:W1:Y:S01]  /*0a40*/  LDS R19, [R19] ;  /* 0x0000000013137984 */ /* 0x000e620000000800 */
[----:B0-----:R-:W-:-:S04]  /*0a50*/  FFMA R5, R5, R18, R16 ;  /* 0x0000001205057223 */ /* 0x001fc80000000010 */
[----:B-1----:R-:W-:-:S07]  /*0a60*/  FFMA R16, R20, R19, R5 ;  /* 0x0000001314107223 */ /* 0x002fce0000000005 */
.L_x_11:
[----:B------:R-:W-:Y:S05]  /*0a70*/  @!P2 BRA `(.L_x_7) ;  /* 0x00000000001ca947 */ /* 0x000fea0003800000 */
[----:B------:R-:W-:Y:S01]  /*0a80*/  IMAD R17, R2, R17, R6 ;  /* 0x0000001102117224 */ /* 0x000fe200078e0206 */
[----:B------:R-:W-:-:S03]  /*0a90*/  IADD3 R2, PT, PT, R11, R2, RZ ;  /* 0x000000020b027210 */ /* 0x000fc60007ffe0ff */
[----:B------:R-:W-:Y:S01]  /*0aa0*/  IMAD R17, R17, 0x4, R14 ;  /* 0x0000000411117824 */ /* 0x000fe200078e020e */
[----:B------:R-:W-:-:S05]  /*0ab0*/  LEA R2, R2, UR5, 0x2 ;  /* 0x0000000502027c11 */ /* 0x000fca000f8e10ff */
[----:B------:R-:W-:Y:S04]  /*0ac0*/  LDS R3, [R2] ;  /* 0x0000000002037984 */ /* 0x000fe80000000800 */
[----:B------:R-:W1:Y:S02]  /*0ad0*/  LDS R17, [R17] ;  /* 0x0000000011117984 */ /* 0x000e640000000800 */
[----:B-1----:R-:W-:-:S07]  /*0ae0*/  FFMA R16, R3, R17, R16 ;  /* 0x0000001103107223 */ /* 0x002fce0000000010 */
.L_x_7:
[----:B------:R-:W-:Y:S06]  /*0af0*/  BAR.SYNC.DEFER_BLOCKING 0x0 ;  /* 0x0000000000007b1d */ /* 0x000fec0000010000 */
[----:B------:R-:W-:Y:S05]  /*0b00*/  @P0 BRA `(.L_x_12) ;  /* 0xfffffff8000c0947 */ /* 0x000fea000383ffff */
.L_x_6:
[----:B------:R-:W1:Y:S01]  /*0b10*/  LDCU UR4, c[0x0][0x3a4] ;  /* 0x00007480ff0477ac */ /* 0x000e620008000800 */
[----:B------:R-:W2:Y:S01]  /*0b20*/  LDCU UR5, c[0x0][0x398] ;  /* 0x00007300ff0577ac */ /* 0x000ea20008000800 */
[----:B-1----:R-:W-:-:S04]  /*0b30*/  ISETP.GE.AND P0, PT, R9, UR4, PT ;  /* 0x0000000409007c0c */ /* 0x002fc8000bf06270 */
[----:B--2---:R-:W-:-:S13]  /*0b40*/  ISETP.GE.OR P0, PT, R8, UR5, P0 ;  /* 0x0000000508007c0c */ /* 0x004fda0008706670 */
[----:B------:R-:W-:Y:S05]  /*0b50*/  @P0 EXIT ;  /* 0x000000000000094d */ /* 0x000fea0003800000 */
[----:B------:R-:W1:Y:S01]  /*0b60*/  LDC.64 R2, c[0x0][0x390] ;  /* 0x0000e400ff027b82 */ /* 0x000e620000000a00 */
[----:B------:R-:W-:-:S04]  /*0b70*/  IMAD R9, R8, UR4, R9 ;  /* 0x0000000408097c24 */ /* 0x000fc8000f8e0209 */
[----:B-1----:R-:W-:-:S05]  /*0b80*/  IMAD.WIDE R2, R9, 0x4, R2 ;  /* 0x0000000409027825 */ /* 0x002fca00078e0202 */
[----:B------:R-:W-:Y:S01]  /*0b90*/  STG.E desc[UR6][R2.64], R16 ;  /* 0x0000001002007986 */ /* 0x000fe2000c101906 */
[----:B------:R-:W-:Y:S05]  /*0ba0*/  EXIT ;  /* 0x000000000000794d */ /* 0x000fea0003800000 */
.L_x_13:
        /* <DEDUP_REMOVED lines=13> */
.L_x_21:


//--------------------- .text._Z4gemmPfS_S_iiii   --------------------------
	.section	.text._Z4gemmPfS_S_iiii,"ax",@progbits
	.align	128
        .global         _Z4gemmPfS_S_iiii
        .type           _Z4gemmPfS_S_iiii,@function
        .size           _Z4gemmPfS_S_iiii,(.L_x_22 - _Z4gemmPfS_S_iiii)
        .other          _Z4gemmPfS_S_iiii,@"STO_CUDA_ENTRY STV_DEFAULT"
_Z4gemmPfS_S_iiii:
.text._Z4gemmPfS_S_iiii:
[----:B------:R-:W-:Y:S01]  /*0000*/  LDC R1, c[0x0][0x37c] ;  /* 0x0000df00ff017b82 */ /* 0x000fe20000000800 */
[----:B------:R-:W0:Y:S07]  /*0010*/  S2R R5, SR_TID.Y ;  /* 0x0000000000057919 */ /* 0x000e2e0000002200 */
[----:B------:R-:W1:Y:S01]  /*0020*/  LDC R14, c[0x0][0x360] ;  /* 0x0000d800ff0e7b82 */ /* 0x000e620000000800 */
[----:B------:R-:W2:Y:S01]  /*0030*/  LDCU UR6, c[0x0][0x398] ;  /* 0x00007300ff0677ac */ /* 0x000ea20008000800 */
[----:B------:R-:W1:Y:S06]  /*0040*/  S2R R3, SR_TID.X ;  /* 0x0000000000037919 */ /* 0x000e6c0000002100 */
[----:B------:R-:W0:Y:S08]  /*0050*/  S2UR UR5, SR_CTAID.Y ;  /* 0x00000000000579c3 */ /* 0x000e300000002600 */
[----:B------:R-:W0:Y:S08]  /*0060*/  LDC R0, c[0x0][0x364] ;  /* 0x0000d900ff007b82 */ /* 0x000e300000000800 */
[----:B------:R-:W1:Y:S08]  /*0070*/  S2UR UR4, SR_CTAID.X ;  /* 0x00000000000479c3 */ /* 0x000e700000002500 */
[----:B------:R-:W3:Y:S01]  /*0080*/  LDC R15, c[0x0][0x3a4] ;  /* 0x0000e900ff0f7b82 */ /* 0x000ee20000000800 */
[----:B0-----:R-:W-:-:S02]  /*0090*/  IMAD R0, R0, UR5, R5 ;  /* 0x0000000500007c24 */ /* 0x001fc4000f8e0205 */
[----:B-1----:R-:W-:-:S03]  /*00a0*/  IMAD R14, R14, UR4, R3 ;  /* 0x000000040e0e7c24 */ /* 0x002fc6000f8e0203 */
[----:B---3--:R-:W-:-:S04]  /*00b0*/  ISETP.GE.AND P0, PT, R0, R15, PT ;  /* 0x0000000f0000720c */ /* 0x008fc80003f06270 */
[----:B--2---:R-:W-:-:S13]  /*00c0*/  ISETP.GE.OR P0, PT, R14, UR6, P0 ;  /* 0x000000060e007c0c */ /* 0x004fda0008706670 */
[----:B------:R-:W-:Y:S05]  /*00d0*/  @P0 EXIT ;  /* 0x000000000000094d */ /* 0x000fea0003800000 */
[----:B------:R-:W0:Y:S01]  /*00e0*/  LDC R17, c[0x0][0x39c] ;  /* 0x0000e700ff117b82 */ /* 0x000e220000000800 */
[----:B------:R-:W1:Y:S01]  /*00f0*/  LDCU.64 UR6, c[0x0][0x358] ;  /* 0x00006b00ff0677ac */ /* 0x000e620008000a00 */
[----:B------:R-:W-:Y:S01]  /*0100*/  HFMA2 R26, -RZ, RZ, 0, 0 ;  /* 0x00000000ff1a7431 */ /* 0x000fe200000001ff */
[----:B0-----:R-:W-:-:S13]  /*0110*/  ISETP.GE.AND P0, PT, R17, 0x1, PT ;  /* 0x000000011100780c */ /* 0x001fda0003f06270 */
[----:B-1----:R-:W-:Y:S05]  /*0120*/  @!P0 BRA `(.L_x_14) ;  /* 0x0000000400b88947 */ /* 0x002fea0003800000 */
[C---:B------:R-:W-:Y:S01]  /*0130*/  ISETP.GE.U32.AND P1, PT, R17.reuse, 0x8, PT ;  /* 0x000000081100780c */ /* 0x040fe20003f26070 */
[----:B------:R-:W-:Y:S01]  /*0140*/  IMAD R18, R14, R17, RZ ;  /* 0x000000110e127224 */ /* 0x000fe200078e02ff */
[----:B------:R-:W-:Y:S02]  /*0150*/  LOP3.LUT R25, R17, 0x7, RZ, 0xc0, !PT ;  /* 0x0000000711197812 */ /* 0x000fe400078ec0ff */
[----:B------:R-:W-:Y:S02]  /*0160*/  MOV R26, RZ ;  /* 0x000000ff001a7202 */ /* 0x000fe40000000f00 */
[----:B------:R-:W-:Y:S02]  /*0170*/  ISETP.NE.AND P0, PT, R25, RZ, PT ;  /* 0x000000ff1900720c */ /* 0x000fe40003f05270 */
[----:B------:R-:W-:-:S05]  /*0180*/  MOV R19, RZ ;  /* 0x000000ff00137202 */ /* 0x000fca0000000f00 */
[----:B------:R-:W-:Y:S06]  /*0190*/  @!P1 BRA `(.L_x_15) ;  /* 0x0000000000c49947 */ /* 0x000fec0003800000 */
[----:B------:R-:W0:Y:S01]  /*01a0*/  LDCU.64 UR4, c[0x0][0x380] ;  /* 0x00007000ff0477ac */ /* 0x000e220008000a00 */
[----:B------:R-:W-:Y:S02]  /*01b0*/  LOP3.LUT R19, R17, 0x7ffffff8, RZ, 0xc0, !PT ;  /* 0x7ffffff811137812 */ /* 0x000fe400078ec0ff */
[----:B------:R-:W-:Y:S02]  /*01c0*/  MOV R26, RZ ;  /* 0x000000ff001a7202 */ /* 0x000fe40000000f00 */
[----:B------:R-:W-:Y:S02]  /*01d0*/  MOV R16, R18 ;  /* 0x0000001200107202 */ /* 0x000fe40000000f00 */
[----:B------:R-:W-:Y:S02]  /*01e0*/  MOV R22, R0 ;  /* 0x0000000000167202 */ /* 0x000fe40000000f00 */
[----:B------:R-:W-:Y:S01]  /*01f0*/  IADD3 R20, PT, PT, -R19, RZ, RZ ;  /* 0x000000ff13147210 */ /* 0x000fe20007ffe1ff */
[----:B0-----:R-:W-:-:S04]  /*0200*/  UIADD3 UR4, UP0, UPT, UR4, 0x10, URZ ;  /* 0x0000001004047890 */ /* 0x001fc8000ff1e0ff */
[----:B------:R-:W-:-:S12]  /*0210*/  UIADD3.X UR5, UPT, UPT, URZ, UR5, URZ, UP0, !UPT ;  /* 0x00000005ff057290 */ /* 0x000fd800087fe4ff */
.L_x_16:
[----:B------:R-:W0:Y:S01]  /*0220*/  LDC.64 R12, c[0x0][0x388] ;  /* 0x0000e200ff0c7b82 */ /* 0x000e220000000a00 */
[----:B------:R-:W-:Y:S02]  /*0230*/  MOV R2, UR4 ;  /* 0x0000000400027c02 */ /* 0x000fe40008000f00 */
[----:B------:R-:W-:-:S03]  /*0240*/  MOV R3, UR5 ;  /* 0x0000000500037c02 */ /* 0x000fc60008000f00 */
[----:B------:R-:W-:-:S05]  /*0250*/  IMAD.WIDE R2, R16, 0x4, R2 ;  /* 0x0000000410027825 */ /* 0x000fca00078e0202 */
[----:B------:R-:W2:Y:S04]  /*0260*/  LDG.E R21, desc[UR6][R2.64+-0x10] ;  /* 0xfffff00602157981 */ /* 0x000ea8000c1e1900 */
[----:B------:R-:W3:Y:S04]  /*0270*/  LDG.E R23, desc[UR6][R2.64+-0xc] ;  /* 0xfffff40602177981 */ /* 0x000ee8000c1e1900 */
[----:B------:R-:W4:Y:S01]  /*0280*/  LDG.E R29, desc[UR6][R2.64+-0x8] ;  /* 0xfffff806021d7981 */ /* 0x000f22000c1e1900 */
[----:B0-----:R-:W-:-:S05]  /*0290*/  IMAD.WIDE R12, R22, 0x4, R12 ;  /* 0x00000004160c7825 */ /* 0x001fca00078e020c */
[----:B------:R0:W2:Y:S01]  /*02a0*/  LDG.E R24, desc[UR6][R12.64] ;  /* 0x000000060c187981 */ /* 0x0000a2000c1e1900 */
[----:B------:R-:W-:-:S04]  /*02b0*/  IMAD.WIDE R10, R15, 0x4, R12 ;  /* 0x000000040f0a7825 */ /* 0x000fc800078e020c */
[C---:B------:R-:W-:Y:S02]  /*02c0*/  IMAD.WIDE R4, R15.reuse, 0x4, R10 ;  /* 0x000000040f047825 */ /* 0x040fe400078e020a */
[----:B------:R-:W3:Y:S02]  /*02d0*/  LDG.E R10, desc[UR6][R10.64] ;  /* 0x000000060a0a7981 */ /* 0x000ee4000c1e1900 */
[C---:B------:R-:W-:Y:S02]  /*02e0*/  IMAD.WIDE R6, R15.reuse, 0x4, R4 ;  /* 0x000000040f067825 */ /* 0x040fe400078e0204 */
[----:B------:R1:W4:Y:S02]  /*02f0*/  LDG.E R28, desc[UR6][R4.64] ;  /* 0x00000006041c7981 */ /* 0x000324000c1e1900 */
[C---:B------:R-:W-:Y:S02]  /*0300*/  IMAD.WIDE R8, R15.reuse, 0x4, R6 ;  /* 0x000000040f087825 */ /* 0x040fe400078e0206 */
[----:B------:R-:W5:Y:S02]  /*0310*/  LDG.E R6, desc[UR6][R6.64] ;  /* 0x0000000606067981 */ /* 0x000f64000c1e1900 */
[----:B0-----:R-:W-:-:S05]  /*0320*/  IMAD.WIDE R12, R15, 0x4, R8 ;  /* 0x000000040f0c7825 */ /* 0x001fca00078e0208 */
[----:B------:R-:W5:Y:S04]  /*0330*/  LDG.E R11, desc[UR6][R12.64] ;  /* 0x000000060c0b7981 */ /* 0x000f68000c1e1900 */
[----:B------:R-:W5:Y:S04]  /*0340*/  LDG.E R7, desc[UR6][R8.64] ;  /* 0x0000000608077981 */ /* 0x000f68000c1e1900 */
[----:B------:R-:W5:Y:S04]  /*0350*/  LDG.E R9, desc[UR6][R2.64+-0x4] ;  /* 0xfffffc0602097981 */ /* 0x000f68000c1e1900 */
[----:B------:R-:W5:Y:S01]  /*0360*/  LDG.E R8, desc[UR6][R2.64+0x8] ;  /* 0x0000080602087981 */ /* 0x000f62000c1e1900 */
[----:B--2---:R-:W-:Y:S01]  /*0370*/  FFMA R24, R21, R24, R26 ;  /* 0x0000001815187223 */ /* 0x004fe2000000001a */
[----:B------:R-:W-:-:S02]  /*0380*/  IMAD.WIDE R26, R15, 0x4, R12 ;  /* 0x000000040f1a7825 */ /* 0x000fc400078e020c */
[----:B------:R-:W2:Y:S04]  /*0390*/  LDG.E R21, desc[UR6][R2.64] ;  /* 0x0000000602157981 */ /* 0x000ea8000c1e1900 */
[----:B------:R-:W2:Y:S01]  /*03a0*/  LDG.E R12, desc[UR6][R2.64+0x4] ;  /* 0x00000406020c7981 */ /* 0x000ea2000c1e1900 */
[----:B-1----:R-:W-:-:S03]  /*03b0*/  IMAD.WIDE R4, R15, 0x4, R26 ;  /* 0x000000040f047825 */ /* 0x002fc600078e021a */
[----:B------:R-:W2:Y:S04]  /*03c0*/  LDG.E R13, desc[UR6][R2.64+0xc] ;  /* 0x00000c06020d7981 */ /* 0x000ea8000c1e1900 */
[----:B------:R-:W2:Y:S04]  /*03d0*/  LDG.E R4, desc[UR6][R4.64] ;  /* 0x0000000604047981 */ /* 0x000ea8000c1e1900 */
[----:B------:R-:W2:Y:S01]  /*03e0*/  LDG.E R3, desc[UR6][R26.64] ;  /* 0x000000061a037981 */ /* 0x000ea2000c1e1900 */
[----:B---3--:R-:W-:Y:S01]  /*03f0*/  FFMA R10, R23, R10, R24 ;  /* 0x0000000a170a7223 */ /* 0x008fe20000000018 */
[----:B------:R-:W-:-:S03]  /*0400*/  IADD3 R20, PT, PT, R20, 0x8, RZ ;  /* 0x0000000814147810 */ /* 0x000fc60007ffe0ff */
[----:B----4-:R-:W-:Y:S01]  /*0410*/  FFMA R10, R29, R28, R10 ;  /* 0x0000001c1d0a7223 */ /* 0x010fe2000000000a */
[----:B------:R-:W-:Y:S02]  /*0420*/  ISETP.NE.AND P1, PT, R20, RZ, PT ;  /* 0x000000ff1400720c */ /* 0x000fe40003f25270 */
[----:B------:R-:W-:Y:S01]  /*0430*/  LEA R22, R15, R22, 0x3 ;  /* 0x000000160f167211 */ /* 0x000fe200078e18ff */
[----:B-----5:R-:W-:Y:S01]  /*0440*/  FFMA R6, R9, R6, R10 ;  /* 0x0000000609067223 */ /* 0x020fe2000000000a */
[----:B------:R-:W-:-:S03]  /*0450*/  IADD3 R16, PT, PT, R16, 0x8, RZ ;  /* 0x0000000810107810 */ /* 0x000fc60007ffe0ff */
[----:B--2---:R-:W-:-:S04]  /*0460*/  FFMA R7, R21, R7, R6 ;  /* 0x0000000715077223 */ /* 0x004fc80000000006 */
[----:B------:R-:W-:-:S04]  /*0470*/  FFMA R7, R12, R11, R7 ;  /* 0x0000000b0c077223 */ /* 0x000fc80000000007 */
[----:B------:R-:W-:-:S04]  /*0480*/  FFMA R8, R8, R3, R7 ;  /* 0x0000000308087223 */ /* 0x000fc80000000007 */
[----:B------:R-:W-:Y:S01]  /*0490*/  FFMA R26, R13, R4, R8 ;  /* 0x000000040d1a7223 */ /* 0x000fe20000000008 */
[----:B------:R-:W-:Y:S06]  /*04a0*/  @P1 BRA `(.L_x_16) ;  /* 0xfffffffc005c1947 */ /* 0x000fec000383ffff */
.L_x_15:
[----:B------:R-:W-:Y:S05]  /*04b0*/  @!P0 BRA `(.L_x_14) ;  /* 0x0000000000d48947 */ /* 0x000fea0003800000 */
[----:B------:R-:W-:Y:S02]  /*04c0*/  ISETP.GE.U32.AND P0, PT, R25, 0x4, PT ;  /* 0x000000041900780c */ /* 0x000fe40003f06070 */
[----:B------:R-:W-:-:S04]  /*04d0*/  LOP3.LUT R12, R17, 0x3, RZ, 0xc0, !PT ;  /* 0x00000003110c7812 */ /* 0x000fc800078ec0ff */
[----:B------:R-:W-:-:S07]  /*04e0*/  ISETP.NE.AND P1, PT, R12, RZ, PT ;  /* 0x000000ff0c00720c */ /* 0x000fce0003f25270 */
[----:B------:R-:W-:Y:S06]  /*04f0*/  @!P0 BRA `(.L_x_17) ;  /* 0x0000000000588947 */ /* 0x000fec0003800000 */
[----:B------:R-:W0:Y:S01]  /*0500*/  LDC.64 R8, c[0x0][0x388] ;  /* 0x0000e200ff087b82 */ /* 0x000e220000000a00 */
[----:B------:R-:W-:Y:S01]  /*0510*/  IMAD R7, R19, R15, R0 ;  /* 0x0000000f13077224 */ /* 0x000fe200078e0200 */
[----:B------:R-:W-:-:S06]  /*0520*/  IADD3 R5, PT, PT, R18, R19, RZ ;  /* 0x0000001312057210 */ /* 0x000fcc0007ffe0ff */
[----:B------:R-:W1:Y:S01]  /*0530*/  LDC.64 R2, c[0x0][0x380] ;  /* 0x0000e000ff027b82 */ /* 0x000e620000000a00 */
[----:B0-----:R-:W-:-:S04]  /*0540*/  IMAD.WIDE R8, R7, 0x4, R8 ;  /* 0x0000000407087825 */ /* 0x001fc800078e0208 */
[----:B------:R-:W-:Y:S02]  /*0550*/  IMAD.WIDE R10, R15, 0x4, R8 ;  /* 0x000000040f0a7825 */ /* 0x000fe400078e0208 */
[----:B------:R-:W2:Y:S02]  /*0560*/  LDG.E R8, desc[UR6][R8.64] ;  /* 0x0000000608087981 */ /* 0x000ea4000c1e1900 */
[----:B-1----:R-:W-:-:S04]  /*0570*/  IMAD.WIDE R2, R5, 0x4, R2 ;  /* 0x0000000405027825 */ /* 0x002fc800078e0202 */
[C---:B------:R-:W-:Y:S01]  /*0580*/  IMAD.WIDE R4, R15.reuse, 0x4, R10 ;  /* 0x000000040f047825 */ /* 0x040fe200078e020a */
[----:B------:R-:W2:Y:S04]  /*0590*/  LDG.E R13, desc[UR6][R2.64] ;  /* 0x00000006020d7981 */ /* 0x000ea8000c1e1900 */
[----:B------:R-:W3:Y:S01]  /*05a0*/  LDG.E R10, desc[UR6][R10.64] ;  /* 0x000000060a0a7981 */ /* 0x000ee2000c1e1900 */
[----:B------:R-:W-:-:S03]  /*05b0*/  IMAD.WIDE R6, R15, 0x4, R4 ;  /* 0x000000040f067825 */ /* 0x000fc600078e0204 */
[----:B------:R-:W3:Y:S04]  /*05c0*/  LDG.E R16, desc[UR6][R2.64+0x4] ;  /* 0x0000040602107981 */ /* 0x000ee8000c1e1900 */
[----:B------:R-:W4:Y:S04]  /*05d0*/  LDG.E R21, desc[UR6][R4.64] ;  /* 0x0000000604157981 */ /* 0x000f28000c1e1900 */
[----:B------:R-:W4:Y:S04]  /*05e0*/  LDG.E R20, desc[UR6][R2.64+0x8] ;  /* 0x0000080602147981 */ /* 0x000f28000c1e1900 */
[----:B------:R-:W5:Y:S04]  /*05f0*/  LDG.E R22, desc[UR6][R2.64+0xc] ;  /* 0x00000c0602167981 */ /* 0x000f68000c1e1900 */
[----:B------:R-:W5:Y:S01]  /*0600*/  LDG.E R6, desc[UR6][R6.64] ;  /* 0x0000000606067981 */ /* 0x000f62000c1e1900 */
[----:B------:R-:W-:Y:S01]  /*0610*/  IADD3 R19, PT, PT, R19, 0x4, RZ ;  /* 0x0000000413137810 */ /* 0x000fe20007ffe0ff */
[----:B--2---:R-:W-:-:S04]  /*0620*/  FFMA R13, R13, R8, R26 ;  /* 0x000000080d0d7223 */ /* 0x004fc8000000001a */
[----:B---3--:R-:W-:-:S04]  /*0630*/  FFMA R13, R16, R10, R13 ;  /* 0x0000000a100d7223 */ /* 0x008fc8000000000d */
[----:B----4-:R-:W-:-:S04]  /*0640*/  FFMA R13, R20, R21, R13 ;  /* 0x00000015140d7223 */ /* 0x010fc8000000000d */
[----:B-----5:R-:W-:-:S07]  /*0650*/  FFMA R26, R22, R6, R13 ;  /* 0x00000006161a7223 */ /* 0x020fce000000000d */
.L_x_17:
[----:B------:R-:W-:Y:S05]  /*0660*/  @!P1 BRA `(.L_x_14) ;  /* 0x0000000000689947 */ /* 0x000fea0003800000 */
[----:B------:R-:W0:Y:S01]  /*0670*/  LDC.64 R8, c[0x0][0x388] ;  /* 0x0000e200ff087b82 */ /* 0x000e220000000a00 */
[----:B------:R-:W-:Y:S02]  /*0680*/  ISETP.NE.AND P0, PT, R12, 0x1, PT ;  /* 0x000000010c00780c */ /* 0x000fe40003f05270 */
[----:B------:R-:W-:-:S04]  /*0690*/  LOP3.LUT R17, R17, 0x1, RZ, 0xc0, !PT ;  /* 0x0000000111117812 */ /* 0x000fc800078ec0ff */
[----:B------:R-:W-:Y:S01]  /*06a0*/  ISETP.NE.U32.AND P1, PT, R17, 0x1, PT ;  /* 0x000000011100780c */ /* 0x000fe20003f25070 */
[----:B------:R-:W1:Y:S06]  /*06b0*/  LDC.64 R6, c[0x0][0x380] ;  /* 0x0000e000ff067b82 */ /* 0x000e6c0000000a00 */
[C---:B------:R-:W-:Y:S01]  /*06c0*/  @P0 IMAD R13, R19.reuse, R15, R0 ;  /* 0x0000000f130d0224 */ /* 0x040fe200078e0200 */
[----:B------:R-:W-:Y:S01]  /*06d0*/  @P0 IADD3 R11, PT, PT, R18, R19, RZ ;  /* 0x00000013120b0210 */ /* 0x000fe20007ffe0ff */
[----:B------:R-:W2:Y:S01]  /*06e0*/  LDC.64 R4, c[0x0][0x380] ;  /* 0x0000e000ff047b82 */ /* 0x000ea20000000a00 */
[----:B------:R-:W-:-:S07]  /*06f0*/  @P0 IADD3 R19, PT, PT, R19, 0x2, RZ ;  /* 0x0000000213130810 */ /* 0x000fce0007ffe0ff */
[----:B------:R-:W3:Y:S01]  /*0700*/  LDC.64 R2, c[0x0][0x388] ;  /* 0x0000e200ff027b82 */ /* 0x000ee20000000a00 */
[----:B0-----:R-:W-:Y:S01]  /*0710*/  @P0 IMAD.WIDE R8, R13, 0x4, R8 ;  /* 0x000000040d080825 */ /* 0x001fe200078e0208 */
[----:B------:R-:W-:-:S03]  /*0720*/  @!P1 IADD3 R13, PT, PT, R18, R19, RZ ;  /* 0x00000013120d9210 */ /* 0x000fc60007ffe0ff */
[----:B------:R-:W-:Y:S01]  /*0730*/  @!P1 IMAD R19, R19, R15, R0 ;  /* 0x0000000f13139224 */ /* 0x000fe200078e0200 */
[----:B------:R-:W4:Y:S01]  /*0740*/  @P0 LDG.E R12, desc[UR6][R8.64] ;  /* 0x00000006080c0981 */ /* 0x000f22000c1e1900 */
[----:B-1----:R-:W-:-:S04]  /*0750*/  @P0 IMAD.WIDE R6, R11, 0x4, R6 ;  /* 0x000000040b060825 */ /* 0x002fc800078e0206 */
[----:B------:R-:W-:Y:S01]  /*0760*/  @P0 IMAD.WIDE R10, R15, 0x4, R8 ;  /* 0x000000040f0a0825 */ /* 0x000fe200078e0208 */
[----:B------:R-:W4:Y:S03]  /*0770*/  @P0 LDG.E R17, desc[UR6][R6.64] ;  /* 0x0000000606110981 */ /* 0x000f26000c1e1900 */
[----:B--2---:R-:W-:Y:S01]  /*0780*/  @!P1 IMAD.WIDE R4, R13, 0x4, R4 ;  /* 0x000000040d049825 */ /* 0x004fe200078e0204 */
[----:B------:R-:W2:Y:S04]  /*0790*/  @P0 LDG.E R21, desc[UR6][R6.64+0x4] ;  /* 0x0000040606150981 */ /* 0x000ea8000c1e1900 */
[----:B------:R-:W2:Y:S01]  /*07a0*/  @P0 LDG.E R10, desc[UR6][R10.64] ;  /* 0x000000060a0a0981 */ /* 0x000ea2000c1e1900 */
[----:B---3--:R-:W-:-:S03]  /*07b0*/  @!P1 IMAD.WIDE R2, R19, 0x4, R2 ;  /* 0x0000000413029825 */ /* 0x008fc600078e0202 */
[----:B------:R-:W3:Y:S04]  /*07c0*/  @!P1 LDG.E R5, desc[UR6][R4.64] ;  /* 0x0000000604059981 */ /* 0x000ee8000c1e1900 */
[----:B------:R-:W3:Y:S01]  /*07d0*/  @!P1 LDG.E R2, desc[UR6][R2.64] ;  /* 0x0000000602029981 */ /* 0x000ee2000c1e1900 */
[----:B----4-:R-:W-:-:S04]  /*07e0*/  @P0 FFMA R12, R17, R12, R26 ;  /* 0x0000000c110c0223 */ /* 0x010fc8000000001a */
[----:B--2---:R-:W-:-:S04]  /*07f0*/  @P0 FFMA R26, R21, R10, R12 ;  /* 0x0000000a151a0223 */ /* 0x004fc8000000000c */
[----:B---3--:R-:W-:-:S07]  /*0800*/  @!P1 FFMA R26, R5, R2, R26 ;  /* 0x00000002051a9223 */ /* 0x008fce000000001a */
.L_x_14:
[----:B------:R-:W0:Y:S01]  /*0810*/  LDC.64 R2, c[0x0][0x390] ;  /* 0x0000e400ff027b82 */ /* 0x000e220000000a00 */
[----:B------:R-:W-:-:S04]  /*0820*/  IMAD R15, R14, R15, R0 ;  /* 0x0000000f0e0f7224 */ /* 0x000fc800078e0200 */
[----:B0-----:R-:W-:-:S05]  /*0830*/  IMAD.WIDE R2, R15, 0x4, R2 ;  /* 0x000000040f027825 */ /* 0x001fca00078e0202 */
[----:B------:R-:W-:Y:S01]  /*0840*/  STG.E desc[UR6][R2.64], R26 ;  /* 0x0000001a02007986 */ /* 0x000fe2000c101906 */
[----:B------:R-:W-:Y:S05]  /*0850*/  EXIT ;  /* 0x000000000000794d */ /* 0x000fea0003800000 */
.L_x_18:
        /* <DEDUP_REMOVED lines=10> */
.L_x_22:


//--------------------- .nv.shared._Z9wmma_gemmP6__halfS0_Pfiii --------------------------
	.section	.nv.shared._Z9wmma_gemmP6__halfS0_Pfiii,"aw",@nobits
	.sectionflags	@""
	.align	16
	.zero		1024


//--------------------- .nv.shared.reserved.0     --------------------------
	.section	.nv.shared.reserved.0,"aw",@nobits
	.weak		__nv_reservedSMEM_offset_0_alias
	.size		__nv_reservedSMEM_offset_0_alias, 0, 64
	.other		__nv_reservedSMEM_offset_0_alias,@"STO_CUDA_RESERVED_SHARED STV_DEFAULT"
__nv_reservedSMEM_offset_0_alias:
	.zero		0
	.zero		64


//--------------------- .nv.shared._Z17convertFP32ToFP16PfP6__halfi --------------------------
	.section	.nv.shared._Z17convertFP32ToFP16PfP6__halfi,"aw",@nobits
	.sectionflags	@""
	.align	16
	.zero		1024


//--------------------- .nv.shared._Z10tiled_gemmPfS_S_iiiii --------------------------
	.section	.nv.shared._Z10tiled_gemmPfS_S_iiiii,"aw",@nobits
	.sectionflags	@""
	.align	16
	.zero		1024


//--------------------- .nv.shared._Z4gemmPfS_S_iiii --------------------------
	.section	.nv.shared._Z4gemmPfS_S_iiii,"aw",@nobits
	.sectionflags	@""
	.align	16
	.zero		1024


//--------------------- .nv.constant0._Z9wmma_gemmP6__halfS0_Pfiii --------------------------
	.section	.nv.constant0._Z9wmma_gemmP6__halfS0_Pfiii,"a",@progbits
	.sectionflags	@""
	.align	4
.nv.constant0._Z9wmma_gemmP6__halfS0_Pfiii:
	.zero		932


//--------------------- .nv.constant0._Z17convertFP32ToFP16PfP6__halfi --------------------------
	.section	.nv.constant0._Z17convertFP32ToFP16PfP6__halfi,"a",@progbits
	.sectionflags	@""
	.align	4
.nv.constant0._Z17convertFP32ToFP16PfP6__halfi:
	.zero		916


//--------------------- .nv.constant0._Z10tiled_gemmPfS_S_iiiii --------------------------
	.section	.nv.constant0._Z10tiled_gemmPfS_S_iiiii,"a",@progbits
	.sectionflags	@""
	.align	4
.nv.constant0._Z10tiled_gemmPfS_S_iiiii:
	.zero		940


//--------------------- .nv.constant0._Z4gemmPfS_S_iiii --------------------------
	.section	.nv.constant0._Z4gemmPfS_S_iiii,"a",@progbits
	.sectionflags	@""
	.align	4
.nv.constant0._Z4gemmPfS_S_iiii:
	.zero		936


//--------------------- SYMBOLS --------------------------

	.type		.nv.reservedSmem.offset0,@object
	.size		.nv.reservedSmem.offset0,0x4
	.type		.nv.reservedSmem.cap,@object
	.size		.nv.reservedSmem.cap,0x4
